//
// Generated by NVIDIA NVVM Compiler
//
// Compiler Build ID: CL-36424714
// Cuda compilation tools, release 13.0, V13.0.88
// Based on NVVM 20.0.0
//

.version 9.0
.target sm_100
.address_size 64

	// .globl	gelu_unfused

.visible .entry gelu_unfused(
	.param .u64 .ptr .align 1 gelu_unfused_param_0,
	.param .u64 .ptr .align 1 gelu_unfused_param_1,
	.param .u32 gelu_unfused_param_2
)
{
	.reg .pred 	%p<5>;
	.reg .b32 	%r<21>;
	.reg .b32 	%f<6>;
	.reg .b64 	%rd<9>;
	.reg .b64 	%fd<29>;

	ld.param.u64 	%rd1, [gelu_unfused_param_0];
	ld.param.u64 	%rd2, [gelu_unfused_param_1];
	ld.param.u32 	%r5, [gelu_unfused_param_2];
	mov.u32 	%r6, %ctaid.x;
	mov.u32 	%r7, %ntid.x;
	mov.u32 	%r8, %tid.x;
	mad.lo.s32 	%r1, %r6, %r7, %r8;
	setp.ge.s32 	%p1, %r1, %r5;
	@%p1 bra 	$L__BB0_5;
	cvta.to.global.u64 	%rd3, %rd1;
	mul.wide.s32 	%rd4, %r1, 4;
	add.s64 	%rd5, %rd3, %rd4;
	ld.global.f32 	%f1, [%rd5];
	cvt.f64.f32 	%fd6, %f1;
	mul.f64 	%fd1, %fd6, 0dBFFB3B645A1CAC08;
	fma.rn.f64 	%fd7, %fd1, 0d3FF71547652B82FE, 0d4338000000000000;
	{
	.reg .b32 %temp; 
	mov.b64 	{%r2, %temp}, %fd7;
	}
	mov.f64 	%fd8, 0dC338000000000000;
	add.rn.f64 	%fd9, %fd7, %fd8;
	fma.rn.f64 	%fd10, %fd9, 0dBFE62E42FEFA39EF, %fd1;
	fma.rn.f64 	%fd11, %fd9, 0dBC7ABC9E3B39803F, %fd10;
	fma.rn.f64 	%fd12, %fd11, 0d3E5ADE1569CE2BDF, 0d3E928AF3FCA213EA;
	fma.rn.f64 	%fd13, %fd12, %fd11, 0d3EC71DEE62401315;
	fma.rn.f64 	%fd14, %fd13, %fd11, 0d3EFA01997C89EB71;
	fma.rn.f64 	%fd15, %fd14, %fd11, 0d3F2A01A014761F65;
	fma.rn.f64 	%fd16, %fd15, %fd11, 0d3F56C16C1852B7AF;
	fma.rn.f64 	%fd17, %fd16, %fd11, 0d3F81111111122322;
	fma.rn.f64 	%fd18, %fd17, %fd11, 0d3FA55555555502A1;
	fma.rn.f64 	%fd19, %fd18, %fd11, 0d3FC5555555555511;
	fma.rn.f64 	%fd20, %fd19, %fd11, 0d3FE000000000000B;
	fma.rn.f64 	%fd21, %fd20, %fd11, 0d3FF0000000000000;
	fma.rn.f64 	%fd22, %fd21, %fd11, 0d3FF0000000000000;
	{
	.reg .b32 %temp; 
	mov.b64 	{%r3, %temp}, %fd22;
	}
	{
	.reg .b32 %temp; 
	mov.b64 	{%temp, %r4}, %fd22;
	}
	shl.b32 	%r9, %r2, 20;
	add.s32 	%r10, %r9, %r4;
	mov.b64 	%fd28, {%r3, %r10};
	{
	.reg .b32 %temp; 
	mov.b64 	{%temp, %r11}, %fd1;
	}
	mov.b32 	%f3, %r11;
	abs.f32 	%f2, %f3;
	setp.lt.f32 	%p2, %f2, 0f4086232B;
	@%p2 bra 	$L__BB0_4;
	setp.lt.f64 	%p3, %fd1, 0d0000000000000000;
	add.f64 	%fd23, %fd1, 0d7FF0000000000000;
	selp.f64 	%fd28, 0d0000000000000000, %fd23, %p3;
	setp.geu.f32 	%p4, %f2, 0f40874800;
	@%p4 bra 	$L__BB0_4;
	shr.u32 	%r12, %r2, 31;
	add.s32 	%r13, %r2, %r12;
	shr.s32 	%r14, %r13, 1;
	shl.b32 	%r15, %r14, 20;
	add.s32 	%r16, %r4, %r15;
	mov.b64 	%fd24, {%r3, %r16};
	sub.s32 	%r17, %r2, %r14;
	shl.b32 	%r18, %r17, 20;
	add.s32 	%r19, %r18, 1072693248;
	mov.b32 	%r20, 0;
	mov.b64 	%fd25, {%r20, %r19};
	mul.f64 	%fd28, %fd25, %fd24;
$L__BB0_4:
	add.f64 	%fd26, %fd28, 0d3FF0000000000000;
	rcp.rn.f64 	%fd27, %fd26;
	cvt.rn.f32.f64 	%f4, %fd27;
	mul.f32 	%f5, %f1, %f4;
	cvta.to.global.u64 	%rd6, %rd2;
	add.s64 	%rd8, %rd6, %rd4;
	st.global.f32 	[%rd8], %f5;
$L__BB0_5:
	ret;

}
	// .globl	gelu_unfused_grad
.visible .entry gelu_unfused_grad(
	.param .u64 .ptr .align 1 gelu_unfused_grad_param_0,
	.param .u64 .ptr .align 1 gelu_unfused_grad_param_1,
	.param .u64 .ptr .align 1 gelu_unfused_grad_param_2,
	.param .u32 gelu_unfused_grad_param_3
)
{
	.reg .pred 	%p<8>;
	.reg .b32 	%r<36>;
	.reg .b32 	%f<10>;
	.reg .b64 	%rd<12>;
	.reg .b64 	%fd<62>;

	ld.param.u64 	%rd1, [gelu_unfused_grad_param_0];
	ld.param.u64 	%rd2, [gelu_unfused_grad_param_1];
	ld.param.u64 	%rd3, [gelu_unfused_grad_param_2];
	ld.param.u32 	%r8, [gelu_unfused_grad_param_3];
	mov.u32 	%r9, %ctaid.x;
	mov.u32 	%r10, %ntid.x;
	mov.u32 	%r11, %tid.x;
	mad.lo.s32 	%r1, %r9, %r10, %r11;
	setp.ge.s32 	%p1, %r1, %r8;
	@%p1 bra 	$L__BB1_8;
	cvta.to.global.u64 	%rd4, %rd1;
	mul.wide.s32 	%rd5, %r1, 4;
	add.s64 	%rd6, %rd4, %rd5;
	ld.global.f32 	%f4, [%rd6];
	cvt.f64.f32 	%fd1, %f4;
	mul.f64 	%fd2, %fd1, 0dBFFB3B645A1CAC08;
	fma.rn.f64 	%fd12, %fd2, 0d3FF71547652B82FE, 0d4338000000000000;
	{
	.reg .b32 %temp; 
	mov.b64 	{%r2, %temp}, %fd12;
	}
	mov.f64 	%fd13, 0dC338000000000000;
	add.rn.f64 	%fd14, %fd12, %fd13;
	fma.rn.f64 	%fd15, %fd14, 0dBFE62E42FEFA39EF, %fd2;
	fma.rn.f64 	%fd16, %fd14, 0dBC7ABC9E3B39803F, %fd15;
	fma.rn.f64 	%fd17, %fd16, 0d3E5ADE1569CE2BDF, 0d3E928AF3FCA213EA;
	fma.rn.f64 	%fd18, %fd17, %fd16, 0d3EC71DEE62401315;
	fma.rn.f64 	%fd19, %fd18, %fd16, 0d3EFA01997C89EB71;
	fma.rn.f64 	%fd20, %fd19, %fd16, 0d3F2A01A014761F65;
	fma.rn.f64 	%fd21, %fd20, %fd16, 0d3F56C16C1852B7AF;
	fma.rn.f64 	%fd22, %fd21, %fd16, 0d3F81111111122322;
	fma.rn.f64 	%fd23, %fd22, %fd16, 0d3FA55555555502A1;
	fma.rn.f64 	%fd24, %fd23, %fd16, 0d3FC5555555555511;
	fma.rn.f64 	%fd25, %fd24, %fd16, 0d3FE000000000000B;
	fma.rn.f64 	%fd26, %fd25, %fd16, 0d3FF0000000000000;
	fma.rn.f64 	%fd27, %fd26, %fd16, 0d3FF0000000000000;
	{
	.reg .b32 %temp; 
	mov.b64 	{%r3, %temp}, %fd27;
	}
	{
	.reg .b32 %temp; 
	mov.b64 	{%temp, %r4}, %fd27;
	}
	shl.b32 	%r12, %r2, 20;
	add.s32 	%r13, %r12, %r4;
	mov.b64 	%fd60, {%r3, %r13};
	{
	.reg .b32 %temp; 
	mov.b64 	{%temp, %r14}, %fd2;
	}
	mov.b32 	%f5, %r14;
	abs.f32 	%f1, %f5;
	setp.lt.f32 	%p2, %f1, 0f4086232B;
	@%p2 bra 	$L__BB1_4;
	setp.lt.f64 	%p3, %fd2, 0d0000000000000000;
	add.f64 	%fd28, %fd2, 0d7FF0000000000000;
	selp.f64 	%fd60, 0d0000000000000000, %fd28, %p3;
	setp.geu.f32 	%p4, %f1, 0f40874800;
	@%p4 bra 	$L__BB1_4;
	shr.u32 	%r15, %r2, 31;
	add.s32 	%r16, %r2, %r15;
	shr.s32 	%r17, %r16, 1;
	shl.b32 	%r18, %r17, 20;
	add.s32 	%r19, %r4, %r18;
	mov.b64 	%fd29, {%r3, %r19};
	sub.s32 	%r20, %r2, %r17;
	shl.b32 	%r21, %r20, 20;
	add.s32 	%r22, %r21, 1072693248;
	mov.b32 	%r23, 0;
	mov.b64 	%fd30, {%r23, %r22};
	mul.f64 	%fd60, %fd30, %fd29;
$L__BB1_4:
	add.f64 	%fd31, %fd60, 0d3FF0000000000000;
	rcp.rn.f64 	%fd32, %fd31;
	cvt.rn.f32.f64 	%f2, %fd32;
	mul.f64 	%fd33, %fd1, 0dBFE0000000000000;
	mul.f64 	%fd7, %fd33, %fd1;
	fma.rn.f64 	%fd34, %fd7, 0d3FF71547652B82FE, 0d4338000000000000;
	{
	.reg .b32 %temp; 
	mov.b64 	{%r5, %temp}, %fd34;
	}
	mov.f64 	%fd35, 0dC338000000000000;
	add.rn.f64 	%fd36, %fd34, %fd35;
	fma.rn.f64 	%fd37, %fd36, 0dBFE62E42FEFA39EF, %fd7;
	fma.rn.f64 	%fd38, %fd36, 0dBC7ABC9E3B39803F, %fd37;
	fma.rn.f64 	%fd39, %fd38, 0d3E5ADE1569CE2BDF, 0d3E928AF3FCA213EA;
	fma.rn.f64 	%fd40, %fd39, %fd38, 0d3EC71DEE62401315;
	fma.rn.f64 	%fd41, %fd40, %fd38, 0d3EFA01997C89EB71;
	fma.rn.f64 	%fd42, %fd41, %fd38, 0d3F2A01A014761F65;
	fma.rn.f64 	%fd43, %fd42, %fd38, 0d3F56C16C1852B7AF;
	fma.rn.f64 	%fd44, %fd43, %fd38, 0d3F81111111122322;
	fma.rn.f64 	%fd45, %fd44, %fd38, 0d3FA55555555502A1;
	fma.rn.f64 	%fd46, %fd45, %fd38, 0d3FC5555555555511;
	fma.rn.f64 	%fd47, %fd46, %fd38, 0d3FE000000000000B;
	fma.rn.f64 	%fd48, %fd47, %fd38, 0d3FF0000000000000;
	fma.rn.f64 	%fd49, %fd48, %fd38, 0d3FF0000000000000;
	{
	.reg .b32 %temp; 
	mov.b64 	{%r6, %temp}, %fd49;
	}
	{
	.reg .b32 %temp; 
	mov.b64 	{%temp, %r7}, %fd49;
	}
	shl.b32 	%r24, %r5, 20;
	add.s32 	%r25, %r24, %r7;
	mov.b64 	%fd61, {%r6, %r25};
	{
	.reg .b32 %temp; 
	mov.b64 	{%temp, %r26}, %fd7;
	}
	mov.b32 	%f6, %r26;
	abs.f32 	%f3, %f6;
	setp.lt.f32 	%p5, %f3, 0f4086232B;
	@%p5 bra 	$L__BB1_7;
	setp.lt.f64 	%p6, %fd7, 0d0000000000000000;
	add.f64 	%fd50, %fd7, 0d7FF0000000000000;
	selp.f64 	%fd61, 0d0000000000000000, %fd50, %p6;
	setp.geu.f32 	%p7, %f3, 0f40874800;
	@%p7 bra 	$L__BB1_7;
	shr.u32 	%r27, %r5, 31;
	add.s32 	%r28, %r5, %r27;
	shr.s32 	%r29, %r28, 1;
	shl.b32 	%r30, %r29, 20;
	add.s32 	%r31, %r7, %r30;
	mov.b64 	%fd51, {%r6, %r31};
	sub.s32 	%r32, %r5, %r29;
	shl.b32 	%r33, %r32, 20;
	add.s32 	%r34, %r33, 1072693248;
	mov.b32 	%r35, 0;
	mov.b64 	%fd52, {%r35, %r34};
	mul.f64 	%fd61, %fd52, %fd51;
$L__BB1_7:
	mul.f64 	%fd53, %fd61, 0d3FD9884533D43651;
	cvt.rn.f32.f64 	%f7, %fd53;
	cvta.to.global.u64 	%rd7, %rd2;
	add.s64 	%rd9, %rd7, %rd5;
	ld.global.f32 	%f8, [%rd9];
	cvt.f64.f32 	%fd54, %f8;
	cvt.f64.f32 	%fd55, %f2;
	mul.f64 	%fd56, %fd1, 0d3FFB3B645A1CAC08;
	cvt.f64.f32 	%fd57, %f7;
	fma.rn.f64 	%fd58, %fd56, %fd57, %fd55;
	mul.f64 	%fd59, %fd58, %fd54;
	cvt.rn.f32.f64 	%f9, %fd59;
	cvta.to.global.u64 	%rd10, %rd3;
	add.s64 	%rd11, %rd10, %rd5;
	st.global.f32 	[%rd11], %f9;
$L__BB1_8:
	ret;

}
	// .globl	gelu_fused
.visible .entry gelu_fused(
	.param .u64 .ptr .align 1 gelu_fused_param_0,
	.param .u64 .ptr .align 1 gelu_fused_param_1,
	.param .u32 gelu_fused_param_2
)
{
	.reg .pred 	%p<5>;
	.reg .b32 	%r<21>;
	.reg .b32 	%f<7>;
	.reg .b64 	%rd<9>;
	.reg .b64 	%fd<30>;

	ld.param.u64 	%rd1, [gelu_fused_param_0];
	ld.param.u64 	%rd2, [gelu_fused_param_1];
	ld.param.u32 	%r5, [gelu_fused_param_2];
	mov.u32 	%r6, %ctaid.x;
	mov.u32 	%r7, %ntid.x;
	mov.u32 	%r8, %tid.x;
	mad.lo.s32 	%r1, %r6, %r7, %r8;
	setp.ge.s32 	%p1, %r1, %r5;
	@%p1 bra 	$L__BB2_5;
	cvta.to.global.u64 	%rd3, %rd1;
	mul.wide.s32 	%rd4, %r1, 4;
	add.s64 	%rd5, %rd3, %rd4;
	ld.global.f32 	%f1, [%rd5];
	cvt.f64.f32 	%fd6, %f1;
	mul.f64 	%fd1, %fd6, 0dBFFB3B645A1CAC08;
	fma.rn.f64 	%fd7, %fd1, 0d3FF71547652B82FE, 0d4338000000000000;
	{
	.reg .b32 %temp; 
	mov.b64 	{%r2, %temp}, %fd7;
	}
	mov.f64 	%fd8, 0dC338000000000000;
	add.rn.f64 	%fd9, %fd7, %fd8;
	fma.rn.f64 	%fd10, %fd9, 0dBFE62E42FEFA39EF, %fd1;
	fma.rn.f64 	%fd11, %fd9, 0dBC7ABC9E3B39803F, %fd10;
	fma.rn.f64 	%fd12, %fd11, 0d3E5ADE1569CE2BDF, 0d3E928AF3FCA213EA;
	fma.rn.f64 	%fd13, %fd12, %fd11, 0d3EC71DEE62401315;
	fma.rn.f64 	%fd14, %fd13, %fd11, 0d3EFA01997C89EB71;
	fma.rn.f64 	%fd15, %fd14, %fd11, 0d3F2A01A014761F65;
	fma.rn.f64 	%fd16, %fd15, %fd11, 0d3F56C16C1852B7AF;
	fma.rn.f64 	%fd17, %fd16, %fd11, 0d3F81111111122322;
	fma.rn.f64 	%fd18, %fd17, %fd11, 0d3FA55555555502A1;
	fma.rn.f64 	%fd19, %fd18, %fd11, 0d3FC5555555555511;
	fma.rn.f64 	%fd20, %fd19, %fd11, 0d3FE000000000000B;
	fma.rn.f64 	%fd21, %fd20, %fd11, 0d3FF0000000000000;
	fma.rn.f64 	%fd22, %fd21, %fd11, 0d3FF0000000000000;
	{
	.reg .b32 %temp; 
	mov.b64 	{%r3, %temp}, %fd22;
	}
	{
	.reg .b32 %temp; 
	mov.b64 	{%temp, %r4}, %fd22;
	}
	shl.b32 	%r9, %r2, 20;
	add.s32 	%r10, %r9, %r4;
	mov.b64 	%fd29, {%r3, %r10};
	{
	.reg .b32 %temp; 
	mov.b64 	{%temp, %r11}, %fd1;
	}
	mov.b32 	%f3, %r11;
	abs.f32 	%f2, %f3;
	setp.lt.f32 	%p2, %f2, 0f4086232B;
	@%p2 bra 	$L__BB2_4;
	setp.lt.f64 	%p3, %fd1, 0d0000000000000000;
	add.f64 	%fd23, %fd1, 0d7FF0000000000000;
	selp.f64 	%fd29, 0d0000000000000000, %fd23, %p3;
	setp.geu.f32 	%p4, %f2, 0f40874800;
	@%p4 bra 	$L__BB2_4;
	shr.u32 	%r12, %r2, 31;
	add.s32 	%r13, %r2, %r12;
	shr.s32 	%r14, %r13, 1;
	shl.b32 	%r15, %r14, 20;
	add.s32 	%r16, %r4, %r15;
	mov.b64 	%fd24, {%r3, %r16};
	sub.s32 	%r17, %r2, %r14;
	shl.b32 	%r18, %r17, 20;
	add.s32 	%r19, %r18, 1072693248;
	mov.b32 	%r20, 0;
	mov.b64 	%fd25, {%r20, %r19};
	mul.f64 	%fd29, %fd25, %fd24;
$L__BB2_4:
	cvt.rn.f32.f64 	%f4, %fd29;
	cvt.f64.f32 	%fd26, %f4;
	add.f64 	%fd27, %fd26, 0d3FF0000000000000;
	rcp.rn.f64 	%fd28, %fd27;
	cvt.rn.f32.f64 	%f5, %fd28;
	mul.f32 	%f6, %f1, %f5;
	cvta.to.global.u64 	%rd6, %rd2;
	add.s64 	%rd8, %rd6, %rd4;
	st.global.f32 	[%rd8], %f6;
$L__BB2_5:
	ret;

}
	// .globl	gelu_fused_grad
.visible .entry gelu_fused_grad(
	.param .u64 .ptr .align 1 gelu_fused_grad_param_0,
	.param .u64 .ptr .align 1 gelu_fused_grad_param_1,
	.param .u64 .ptr .align 1 gelu_fused_grad_param_2,
	.param .u32 gelu_fused_grad_param_3
)
{
	.reg .pred 	%p<8>;
	.reg .b32 	%r<36>;
	.reg .b32 	%f<11>;
	.reg .b64 	%rd<12>;
	.reg .b64 	%fd<63>;

	ld.param.u64 	%rd1, [gelu_fused_grad_param_0];
	ld.param.u64 	%rd2, [gelu_fused_grad_param_1];
	ld.param.u64 	%rd3, [gelu_fused_grad_param_2];
	ld.param.u32 	%r8, [gelu_fused_grad_param_3];
	mov.u32 	%r9, %ctaid.x;
	mov.u32 	%r10, %ntid.x;
	mov.u32 	%r11, %tid.x;
	mad.lo.s32 	%r1, %r9, %r10, %r11;
	setp.ge.s32 	%p1, %r1, %r8;
	@%p1 bra 	$L__BB3_8;
	cvta.to.global.u64 	%rd4, %rd1;
	mul.wide.s32 	%rd5, %r1, 4;
	add.s64 	%rd6, %rd4, %rd5;
	ld.global.f32 	%f4, [%rd6];
	cvt.f64.f32 	%fd1, %f4;
	mul.f64 	%fd2, %fd1, 0dBFFB3B645A1CAC08;
	fma.rn.f64 	%fd12, %fd2, 0d3FF71547652B82FE, 0d4338000000000000;
	{
	.reg .b32 %temp; 
	mov.b64 	{%r2, %temp}, %fd12;
	}
	mov.f64 	%fd13, 0dC338000000000000;
	add.rn.f64 	%fd14, %fd12, %fd13;
	fma.rn.f64 	%fd15, %fd14, 0dBFE62E42FEFA39EF, %fd2;
	fma.rn.f64 	%fd16, %fd14, 0dBC7ABC9E3B39803F, %fd15;
	fma.rn.f64 	%fd17, %fd16, 0d3E5ADE1569CE2BDF, 0d3E928AF3FCA213EA;
	fma.rn.f64 	%fd18, %fd17, %fd16, 0d3EC71DEE62401315;
	fma.rn.f64 	%fd19, %fd18, %fd16, 0d3EFA01997C89EB71;
	fma.rn.f64 	%fd20, %fd19, %fd16, 0d3F2A01A014761F65;
	fma.rn.f64 	%fd21, %fd20, %fd16, 0d3F56C16C1852B7AF;
	fma.rn.f64 	%fd22, %fd21, %fd16, 0d3F81111111122322;
	fma.rn.f64 	%fd23, %fd22, %fd16, 0d3FA55555555502A1;
	fma.rn.f64 	%fd24, %fd23, %fd16, 0d3FC5555555555511;
	fma.rn.f64 	%fd25, %fd24, %fd16, 0d3FE000000000000B;
	fma.rn.f64 	%fd26, %fd25, %fd16, 0d3FF0000000000000;
	fma.rn.f64 	%fd27, %fd26, %fd16, 0d3FF0000000000000;
	{
	.reg .b32 %temp; 
	mov.b64 	{%r3, %temp}, %fd27;
	}
	{
	.reg .b32 %temp; 
	mov.b64 	{%temp, %r4}, %fd27;
	}
	shl.b32 	%r12, %r2, 20;
	add.s32 	%r13, %r12, %r4;
	mov.b64 	%fd61, {%r3, %r13};
	{
	.reg .b32 %temp; 
	mov.b64 	{%temp, %r14}, %fd2;
	}
	mov.b32 	%f5, %r14;
	abs.f32 	%f1, %f5;
	setp.lt.f32 	%p2, %f1, 0f4086232B;
	@%p2 bra 	$L__BB3_4;
	setp.lt.f64 	%p3, %fd2, 0d0000000000000000;
	add.f64 	%fd28, %fd2, 0d7FF0000000000000;
	selp.f64 	%fd61, 0d0000000000000000, %fd28, %p3;
	setp.geu.f32 	%p4, %f1, 0f40874800;
	@%p4 bra 	$L__BB3_4;
	shr.u32 	%r15, %r2, 31;
	add.s32 	%r16, %r2, %r15;
	shr.s32 	%r17, %r16, 1;
	shl.b32 	%r18, %r17, 20;
	add.s32 	%r19, %r4, %r18;
	mov.b64 	%fd29, {%r3, %r19};
	sub.s32 	%r20, %r2, %r17;
	shl.b32 	%r21, %r20, 20;
	add.s32 	%r22, %r21, 1072693248;
	mov.b32 	%r23, 0;
	mov.b64 	%fd30, {%r23, %r22};
	mul.f64 	%fd61, %fd30, %fd29;
$L__BB3_4:
	cvt.rn.f32.f64 	%f2, %fd61;
	mul.f64 	%fd31, %fd1, 0dBFE0000000000000;
	mul.f64 	%fd7, %fd31, %fd1;
	fma.rn.f64 	%fd32, %fd7, 0d3FF71547652B82FE, 0d4338000000000000;
	{
	.reg .b32 %temp; 
	mov.b64 	{%r5, %temp}, %fd32;
	}
	mov.f64 	%fd33, 0dC338000000000000;
	add.rn.f64 	%fd34, %fd32, %fd33;
	fma.rn.f64 	%fd35, %fd34, 0dBFE62E42FEFA39EF, %fd7;
	fma.rn.f64 	%fd36, %fd34, 0dBC7ABC9E3B39803F, %fd35;
	fma.rn.f64 	%fd37, %fd36, 0d3E5ADE1569CE2BDF, 0d3E928AF3FCA213EA;
	fma.rn.f64 	%fd38, %fd37, %fd36, 0d3EC71DEE62401315;
	fma.rn.f64 	%fd39, %fd38, %fd36, 0d3EFA01997C89EB71;
	fma.rn.f64 	%fd40, %fd39, %fd36, 0d3F2A01A014761F65;
	fma.rn.f64 	%fd41, %fd40, %fd36, 0d3F56C16C1852B7AF;
	fma.rn.f64 	%fd42, %fd41, %fd36, 0d3F81111111122322;
	fma.rn.f64 	%fd43, %fd42, %fd36, 0d3FA55555555502A1;
	fma.rn.f64 	%fd44, %fd43, %fd36, 0d3FC5555555555511;
	fma.rn.f64 	%fd45, %fd44, %fd36, 0d3FE000000000000B;
	fma.rn.f64 	%fd46, %fd45, %fd36, 0d3FF0000000000000;
	fma.rn.f64 	%fd47, %fd46, %fd36, 0d3FF0000000000000;
	{
	.reg .b32 %temp; 
	mov.b64 	{%r6, %temp}, %fd47;
	}
	{
	.reg .b32 %temp; 
	mov.b64 	{%temp, %r7}, %fd47;
	}
	shl.b32 	%r24, %r5, 20;
	add.s32 	%r25, %r24, %r7;
	mov.b64 	%fd62, {%r6, %r25};
	{
	.reg .b32 %temp; 
	mov.b64 	{%temp, %r26}, %fd7;
	}
	mov.b32 	%f6, %r26;
	abs.f32 	%f3, %f6;
	setp.lt.f32 	%p5, %f3, 0f4086232B;
	@%p5 bra 	$L__BB3_7;
	setp.lt.f64 	%p6, %fd7, 0d0000000000000000;
	add.f64 	%fd48, %fd7, 0d7FF0000000000000;
	selp.f64 	%fd62, 0d0000000000000000, %fd48, %p6;
	setp.geu.f32 	%p7, %f3, 0f40874800;
	@%p7 bra 	$L__BB3_7;
	shr.u32 	%r27, %r5, 31;
	add.s32 	%r28, %r5, %r27;
	shr.s32 	%r29, %r28, 1;
	shl.b32 	%r30, %r29, 20;
	add.s32 	%r31, %r7, %r30;
	mov.b64 	%fd49, {%r6, %r31};
	sub.s32 	%r32, %r5, %r29;
	shl.b32 	%r33, %r32, 20;
	add.s32 	%r34, %r33, 1072693248;
	mov.b32 	%r35, 0;
	mov.b64 	%fd50, {%r35, %r34};
	mul.f64 	%fd62, %fd50, %fd49;
$L__BB3_7:
	mul.f64 	%fd51, %fd62, 0d3FD9884533D43651;
	cvt.rn.f32.f64 	%f7, %fd51;
	cvta.to.global.u64 	%rd7, %rd2;
	add.s64 	%rd9, %rd7, %rd5;
	ld.global.f32 	%f8, [%rd9];
	cvt.f64.f32 	%fd52, %f8;
	cvt.f64.f32 	%fd53, %f2;
	add.f64 	%fd54, %fd53, 0d3FF0000000000000;
	rcp.rn.f64 	%fd55, %fd54;
	cvt.rn.f32.f64 	%f9, %fd55;
	cvt.f64.f32 	%fd56, %f9;
	mul.f64 	%fd57, %fd1, 0d3FFB3B645A1CAC08;
	cvt.f64.f32 	%fd58, %f7;
	fma.rn.f64 	%fd59, %fd57, %fd58, %fd56;
	mul.f64 	%fd60, %fd59, %fd52;
	cvt.rn.f32.f64 	%f10, %fd60;
	cvta.to.global.u64 	%rd10, %rd3;
	add.s64 	%rd11, %rd10, %rd5;
	st.global.f32 	[%rd11], %f10;
$L__BB3_8:
	ret;

}


// ===== COMPILED SASS (sm_100) =====

	.target	sm_100

	.elftype	@"ET_EXEC"


//--------------------- .note.nv.tkinfo           --------------------------
	.section	.note.nv.tkinfo,"",@"SHT_NOTE"
	.sectionflags	@"SHF_NOTE_NV_TKINFO"
	.tkinfo
        /*0018*/ 	.word	0x00000002
        /*0030*/ 	.string	""
        /*0030*/ 	.string	"ptxas"
        /*0030*/ 	.string	"Cuda compilation tools, release 13.0, V13.0.88"
        /*0030*/ 	.string	"Build cuda_13.0.r13.0/compiler.36424714_0"
        /*0030*/ 	.string	"-arch sm_100 -m 64 "



//--------------------- .note.nv.cuinfo           --------------------------
	.section	.note.nv.cuinfo,"",@"SHT_NOTE"
	.sectionflags	@"SHF_NOTE_NV_CUINFO"
        /*0018*/ 	.short	0x0002
        /*001a*/ 	.short	0x0064
        /*001c*/ 	.short	0x0082
	.zero		2


//--------------------- .nv.info                  --------------------------
	.section	.nv.info,"",@"SHT_CUDA_INFO"
	.align	4


	//----- nvinfo : EIATTR_REGCOUNT
	.align		4
        /*0000*/ 	.byte	0x04, 0x2f
        /*0002*/ 	.short	(.L_1 - .L_0)
	.align		4
.L_0:
        /*0004*/ 	.word	index@(gelu_unfused)
        /*0008*/ 	.word	0x00000010


	//----- nvinfo : EIATTR_FRAME_SIZE
	.align		4
.L_1:
        /*000c*/ 	.byte	0x04, 0x11
        /*000e*/ 	.short	(.L_3 - .L_2)
	.align		4
.L_2:
        /*0010*/ 	.word	index@($__internal_3_$__cuda_sm20_dblrcp_rn_slowpath_v3)
        /*0014*/ 	.word	0x00000000


	//----- nvinfo : EIATTR_FRAME_SIZE
	.align		4
.L_3:
        /*0018*/ 	.byte	0x04, 0x11
        /*001a*/ 	.short	(.L_5 - .L_4)
	.align		4
.L_4:
        /*001c*/ 	.word	index@(gelu_unfused)
        /*0020*/ 	.word	0x00000000


	//----- nvinfo : EIATTR_REGCOUNT
	.align		4
.L_5:
        /*0024*/ 	.byte	0x04, 0x2f
        /*0026*/ 	.short	(.L_7 - .L_6)
	.align		4
.L_6:
        /*0028*/ 	.word	index@(gelu_unfused_grad)
        /*002c*/ 	.word	0x00000013


	//----- nvinfo : EIATTR_FRAME_SIZE
	.align		4
.L_7:
        /*0030*/ 	.byte	0x04, 0x11
        /*0032*/ 	.short	(.L_9 - .L_8)
	.align		4
.L_8:
        /*0034*/ 	.word	index@($__internal_2_$__cuda_sm20_dblrcp_rn_slowpath_v3)
        /*0038*/ 	.word	0x00000000


	//----- nvinfo : EIATTR_FRAME_SIZE
	.align		4
.L_9:
        /*003c*/ 	.byte	0x04, 0x11
        /*003e*/ 	.short	(.L_11 - .L_10)
	.align		4
.L_10:
        /*0040*/ 	.word	index@(gelu_unfused_grad)
        /*0044*/ 	.word	0x00000000


	//----- nvinfo : EIATTR_REGCOUNT
	.align		4
.L_11:
        /*0048*/ 	.byte	0x04, 0x2f
        /*004a*/ 	.short	(.L_13 - .L_12)
	.align		4
.L_12:
        /*004c*/ 	.word	index@(gelu_fused)
        /*0050*/ 	.word	0x00000010


	//----- nvinfo : EIATTR_FRAME_SIZE
	.align		4
.L_13:
        /*0054*/ 	.byte	0x04, 0x11
        /*0056*/ 	.short	(.L_15 - .L_14)
	.align		4
.L_14:
        /*0058*/ 	.word	index@($__internal_1_$__cuda_sm20_dblrcp_rn_slowpath_v3)
        /*005c*/ 	.word	0x00000000


	//----- nvinfo : EIATTR_FRAME_SIZE
	.align		4
.L_15:
        /*0060*/ 	.byte	0x04, 0x11
        /*0062*/ 	.short	(.L_17 - .L_16)
	.align		4
.L_16:
        /*0064*/ 	.word	index@(gelu_fused)
        /*0068*/ 	.word	0x00000000


	//----- nvinfo : EIATTR_REGCOUNT
	.align		4
.L_17:
        /*006c*/ 	.byte	0x04, 0x2f
        /*006e*/ 	.short	(.L_19 - .L_18)
	.align		4
.L_18:
        /*0070*/ 	.word	index@(gelu_fused_grad)
        /*0074*/ 	.word	0x0000001c


	//----- nvinfo : EIATTR_FRAME_SIZE
	.align		4
.L_19:
        /*0078*/ 	.byte	0x04, 0x11
        /*007a*/ 	.short	(.L_21 - .L_20)
	.align		4
.L_20:
        /*007c*/ 	.word	index@($__internal_0_$__cuda_sm20_dblrcp_rn_slowpath_v3)
        /*0080*/ 	.word	0x00000000


	//----- nvinfo : EIATTR_FRAME_SIZE
	.align		4
.L_21:
        /*0084*/ 	.byte	0x04, 0x11
        /*0086*/ 	.short	(.L_23 - .L_22)
	.align		4
.L_22:
        /*0088*/ 	.word	index@(gelu_fused_grad)
        /*008c*/ 	.word	0x00000000


	//----- nvinfo : EIATTR_MIN_STACK_SIZE
	.align		4
.L_23:
        /*0090*/ 	.byte	0x04, 0x12
        /*0092*/ 	.short	(.L_25 - .L_24)
	.align		4
.L_24:
        /*0094*/ 	.word	index@(gelu_fused_grad)
        /*0098*/ 	.word	0x00000000


	//----- nvinfo : EIATTR_MIN_STACK_SIZE
	.align		4
.L_25:
        /*009c*/ 	.byte	0x04, 0x12
        /*009e*/ 	.short	(.L_27 - .L_26)
	.align		4
.L_26:
        /*00a0*/ 	.word	index@(gelu_fused)
        /*00a4*/ 	.word	0x00000000


	//----- nvinfo : EIATTR_MIN_STACK_SIZE
	.align		4
.L_27:
        /*00a8*/ 	.byte	0x04, 0x12
        /*00aa*/ 	.short	(.L_29 - .L_28)
	.align		4
.L_28:
        /*00ac*/ 	.word	index@(gelu_unfused_grad)
        /*00b0*/ 	.word	0x00000000


	//----- nvinfo : EIATTR_MIN_STACK_SIZE
	.align		4
.L_29:
        /*00b4*/ 	.byte	0x04, 0x12
        /*00b6*/ 	.short	(.L_31 - .L_30)
	.align		4
.L_30:
        /*00b8*/ 	.word	index@(gelu_unfused)
        /*00bc*/ 	.word	0x00000000
.L_31:


//--------------------- .nv.compat                --------------------------
	.section	.nv.compat,"",@"SHT_CUDA_COMPAT_INFO"
	.align	4
        /*0000*/ 	.byte	0x02, 0x09, 0x00, 0x00, 0x02, 0x02, 0x01, 0x00, 0x02, 0x05, 0x05, 0x00, 0x03, 0x07, 0x01, 0x01
        /*0010*/ 	.byte	0x02, 0x03, 0x00, 0x00, 0x02, 0x06, 0x01, 0x00, 0x04, 0x0b, 0x08, 0x00, 0x01, 0x00, 0x00, 0x00
        /*0020*/ 	.byte	0x00, 0x00, 0x00, 0x00


//--------------------- .nv.info.gelu_fused_grad  --------------------------
	.section	.nv.info.gelu_fused_grad,"",@"SHT_CUDA_INFO"
	.sectionflags	@""
	.align	4


	//----- nvinfo : EIATTR_CUDA_API_VERSION
	.align		4
        /*0000*/ 	.byte	0x04, 0x37
        /*0002*/ 	.short	(.L_33 - .L_32)
.L_32:
        /*0004*/ 	.word	0x00000082


	//----- nvinfo : EIATTR_KPARAM_INFO
	.align		4
.L_33:
        /*0008*/ 	.byte	0x04, 0x17
        /*000a*/ 	.short	(.L_35 - .L_34)
.L_34:
        /*000c*/ 	.word	0x00000000
        /*0010*/ 	.short	0x0003
        /*0012*/ 	.short	0x0018
        /*0014*/ 	.byte	0x00, 0xf0, 0x11, 0x00


	//----- nvinfo : EIATTR_KPARAM_INFO
	.align		4
.L_35:
        /*0018*/ 	.byte	0x04, 0x17
        /*001a*/ 	.short	(.L_37 - .L_36)
.L_36:
        /*001c*/ 	.word	0x00000000
        /*0020*/ 	.short	0x0002
        /*0022*/ 	.short	0x0010
        /*0024*/ 	.byte	0x00, 0xf5, 0x21, 0x00


	//----- nvinfo : EIATTR_KPARAM_INFO
	.align		4
.L_37:
        /*0028*/ 	.byte	0x04, 0x17
        /*002a*/ 	.short	(.L_39 - .L_38)
.L_38:
        /*002c*/ 	.word	0x00000000
        /*0030*/ 	.short	0x0001
        /*0032*/ 	.short	0x0008
        /*0034*/ 	.byte	0x00, 0xf5, 0x21, 0x00


	//----- nvinfo : EIATTR_KPARAM_INFO
	.align		4
.L_39:
        /*0038*/ 	.byte	0x04, 0x17
        /*003a*/ 	.short	(.L_41 - .L_40)
.L_40:
        /*003c*/ 	.word	0x00000000
        /*0040*/ 	.short	0x0000
        /*0042*/ 	.short	0x0000
        /*0044*/ 	.byte	0x00, 0xf5, 0x21, 0x00


	//----- nvinfo : EIATTR_SPARSE_MMA_MASK
	.align		4
.L_41:
        /*0048*/ 	.byte	0x03, 0x50
        /*004a*/ 	.short	0x0000


	//----- nvinfo : EIATTR_MAXREG_COUNT
	.align		4
        /*004c*/ 	.byte	0x03, 0x1b
        /*004e*/ 	.short	0x00ff


	//----- nvinfo : EIATTR_MERCURY_ISA_VERSION
	.align		4
        /*0050*/ 	.byte	0x03, 0x5f
        /*0052*/ 	.short	0x0101


	//----- nvinfo : EIATTR_VRC_CTA_INIT_COUNT
	.align		4
        /*0054*/ 	.byte	0x02, 0x4a
	.zero		1
	.zero		1


	//----- nvinfo : EIATTR_EXIT_INSTR_OFFSETS
	.align		4
        /*0058*/ 	.byte	0x04, 0x1c
        /*005a*/ 	.short	(.L_43 - .L_42)


	//   ....[0]....
.L_42:
        /*005c*/ 	.word	0x00000070


	//   ....[1]....
        /*0060*/ 	.word	0x00000940


	//----- nvinfo : EIATTR_CRS_STACK_SIZE
	.align		4
.L_43:
        /*0064*/ 	.byte	0x04, 0x1e
        /*0066*/ 	.short	(.L_45 - .L_44)
.L_44:
        /*0068*/ 	.word	0x00000000


	//----- nvinfo : EIATTR_CBANK_PARAM_SIZE
	.align		4
.L_45:
        /*006c*/ 	.byte	0x03, 0x19
        /*006e*/ 	.short	0x001c


	//----- nvinfo : EIATTR_PARAM_CBANK
	.align		4
        /*0070*/ 	.byte	0x04, 0x0a
        /*0072*/ 	.short	(.L_47 - .L_46)
	.align		4
.L_46:
        /*0074*/ 	.word	index@(.nv.constant0.gelu_fused_grad)
        /*0078*/ 	.short	0x0380
        /*007a*/ 	.short	0x001c


	//----- nvinfo : EIATTR_SW_WAR
	.align		4
.L_47:
        /*007c*/ 	.byte	0x04, 0x36
        /*007e*/ 	.short	(.L_49 - .L_48)
.L_48:
        /*0080*/ 	.word	0x00000008
.L_49:


//--------------------- .nv.info.gelu_fused       --------------------------
	.section	.nv.info.gelu_fused,"",@"SHT_CUDA_INFO"
	.sectionflags	@""
	.align	4


	//----- nvinfo : EIATTR_CUDA_API_VERSION
	.align		4
        /*0000*/ 	.byte	0x04, 0x37
        /*0002*/ 	.short	(.L_51 - .L_50)
.L_50:
        /*0004*/ 	.word	0x00000082


	//----- nvinfo : EIATTR_KPARAM_INFO
	.align		4
.L_51:
        /*0008*/ 	.byte	0x04, 0x17
        /*000a*/ 	.short	(.L_53 - .L_52)
.L_52:
        /*000c*/ 	.word	0x00000000
        /*0010*/ 	.short	0x0002
        /*0012*/ 	.short	0x0010
        /*0014*/ 	.byte	0x00, 0xf0, 0x11, 0x00


	//----- nvinfo : EIATTR_KPARAM_INFO
	.align		4
.L_53:
        /*0018*/ 	.byte	0x04, 0x17
        /*001a*/ 	.short	(.L_55 - .L_54)
.L_54:
        /*001c*/ 	.word	0x00000000
        /*0020*/ 	.short	0x0001
        /*0022*/ 	.short	0x0008
        /*0024*/ 	.byte	0x00, 0xf5, 0x21, 0x00


	//----- nvinfo : EIATTR_KPARAM_INFO
	.align		4
.L_55:
        /*0028*/ 	.byte	0x04, 0x17
        /*002a*/ 	.short	(.L_57 - .L_56)
.L_56:
        /*002c*/ 	.word	0x00000000
        /*0030*/ 	.short	0x0000
        /*0032*/ 	.short	0x0000
        /*0034*/ 	.byte	0x00, 0xf5, 0x21, 0x00


	//----- nvinfo : EIATTR_SPARSE_MMA_MASK
	.align		4
.L_57:
        /*0038*/ 	.byte	0x03, 0x50
        /*003a*/ 	.short	0x0000


	//----- nvinfo : EIATTR_MAXREG_COUNT
	.align		4
        /*003c*/ 	.byte	0x03, 0x1b
        /*003e*/ 	.short	0x00ff


	//----- nvinfo : EIATTR_MERCURY_ISA_VERSION
	.align		4
        /*0040*/ 	.byte	0x03, 0x5f
        /*0042*/ 	.short	0x0101


	//----- nvinfo : EIATTR_VRC_CTA_INIT_COUNT
	.align		4
        /*0044*/ 	.byte	0x02, 0x4a
	.zero		1
	.zero		1


	//----- nvinfo : EIATTR_EXIT_INSTR_OFFSETS
	.align		4
        /*0048*/ 	.byte	0x04, 0x1c
        /*004a*/ 	.short	(.L_59 - .L_58)


	//   ....[0]....
.L_58:
        /*004c*/ 	.word	0x00000070


	//   ....[1]....
        /*0050*/ 	.word	0x00000620


	//----- nvinfo : EIATTR_CRS_STACK_SIZE
	.align		4
.L_59:
        /*0054*/ 	.byte	0x04, 0x1e
        /*0056*/ 	.short	(.L_61 - .L_60)
.L_60:
        /*0058*/ 	.word	0x00000000


	//----- nvinfo : EIATTR_CBANK_PARAM_SIZE
	.align		4
.L_61:
        /*005c*/ 	.byte	0x03, 0x19
        /*005e*/ 	.short	0x0014


	//----- nvinfo : EIATTR_PARAM_CBANK
	.align		4
        /*0060*/ 	.byte	0x04, 0x0a
        /*0062*/ 	.short	(.L_63 - .L_62)
	.align		4
.L_62:
        /*0064*/ 	.word	index@(.nv.constant0.gelu_fused)
        /*0068*/ 	.short	0x0380
        /*006a*/ 	.short	0x0014


	//----- nvinfo : EIATTR_SW_WAR
	.align		4
.L_63:
        /*006c*/ 	.byte	0x04, 0x36
        /*006e*/ 	.short	(.L_65 - .L_64)
.L_64:
        /*0070*/ 	.word	0x00000008
.L_65:


//--------------------- .nv.info.gelu_unfused_grad --------------------------
	.section	.nv.info.gelu_unfused_grad,"",@"SHT_CUDA_INFO"
	.sectionflags	@""
	.align	4


	//----- nvinfo : EIATTR_CUDA_API_VERSION
	.align		4
        /*0000*/ 	.byte	0x04, 0x37
        /*0002*/ 	.short	(.L_67 - .L_66)
.L_66:
        /*0004*/ 	.word	0x00000082


	//----- nvinfo : EIATTR_KPARAM_INFO
	.align		4
.L_67:
        /*0008*/ 	.byte	0x04, 0x17
        /*000a*/ 	.short	(.L_69 - .L_68)
.L_68:
        /*000c*/ 	.word	0x00000000
        /*0010*/ 	.short	0x0003
        /*0012*/ 	.short	0x0018
        /*0014*/ 	.byte	0x00, 0xf0, 0x11, 0x00


	//----- nvinfo : EIATTR_KPARAM_INFO
	.align		4
.L_69:
        /*0018*/ 	.byte	0x04, 0x17
        /*001a*/ 	.short	(.L_71 - .L_70)
.L_70:
        /*001c*/ 	.word	0x00000000
        /*0020*/ 	.short	0x0002
        /*0022*/ 	.short	0x0010
        /*0024*/ 	.byte	0x00, 0xf5, 0x21, 0x00


	//----- nvinfo : EIATTR_KPARAM_INFO
	.align		4
.L_71:
        /*0028*/ 	.byte	0x04, 0x17
        /*002a*/ 	.short	(.L_73 - .L_72)
.L_72:
        /*002c*/ 	.word	0x00000000
        /*0030*/ 	.short	0x0001
        /*0032*/ 	.short	0x0008
        /*0034*/ 	.byte	0x00, 0xf5, 0x21, 0x00


	//----- nvinfo : EIATTR_KPARAM_INFO
	.align		4
.L_73:
        /*0038*/ 	.byte	0x04, 0x17
        /*003a*/ 	.short	(.L_75 - .L_74)
.L_74:
        /*003c*/ 	.word	0x00000000
        /*0040*/ 	.short	0x0000
        /*0042*/ 	.short	0x0000
        /*0044*/ 	.byte	0x00, 0xf5, 0x21, 0x00


	//----- nvinfo : EIATTR_SPARSE_MMA_MASK
	.align		4
.L_75:
        /*0048*/ 	.byte	0x03, 0x50
        /*004a*/ 	.short	0x0000


	//----- nvinfo : EIATTR_MAXREG_COUNT
	.align		4
        /*004c*/ 	.byte	0x03, 0x1b
        /*004e*/ 	.short	0x00ff


	//----- nvinfo : EIATTR_MERCURY_ISA_VERSION
	.align		4
        /*0050*/ 	.byte	0x03, 0x5f
        /*0052*/ 	.short	0x0101


	//----- nvinfo : EIATTR_VRC_CTA_INIT_COUNT
	.align		4
        /*0054*/ 	.byte	0x02, 0x4a
	.zero		1
	.zero		1


	//----- nvinfo : EIATTR_EXIT_INSTR_OFFSETS
	.align		4
        /*0058*/ 	.byte	0x04, 0x1c
        /*005a*/ 	.short	(.L_77 - .L_76)


	//   ....[0]....
.L_76:
        /*005c*/ 	.word	0x00000070


	//   ....[1]....
        /*0060*/ 	.word	0x00000ae0


	//----- nvinfo : EIATTR_CRS_STACK_SIZE
	.align		4
.L_77:
        /*0064*/ 	.byte	0x04, 0x1e
        /*0066*/ 	.short	(.L_79 - .L_78)
.L_78:
        /*0068*/ 	.word	0x00000000


	//----- nvinfo : EIATTR_CBANK_PARAM_SIZE
	.align		4
.L_79:
        /*006c*/ 	.byte	0x03, 0x19
        /*006e*/ 	.short	0x001c


	//----- nvinfo : EIATTR_PARAM_CBANK
	.align		4
        /*0070*/ 	.byte	0x04, 0x0a
        /*0072*/ 	.short	(.L_81 - .L_80)
	.align		4
.L_80:
        /*0074*/ 	.word	index@(.nv.constant0.gelu_unfused_grad)
        /*0078*/ 	.short	0x0380
        /*007a*/ 	.short	0x001c


	//----- nvinfo : EIATTR_SW_WAR
	.align		4
.L_81:
        /*007c*/ 	.byte	0x04, 0x36
        /*007e*/ 	.short	(.L_83 - .L_82)
.L_82:
        /*0080*/ 	.word	0x00000008
.L_83:


//--------------------- .nv.info.gelu_unfused     --------------------------
	.section	.nv.info.gelu_unfused,"",@"SHT_CUDA_INFO"
	.sectionflags	@""
	.align	4


	//----- nvinfo : EIATTR_CUDA_API_VERSION
	.align		4
        /*0000*/ 	.byte	0x04, 0x37
        /*0002*/ 	.short	(.L_85 - .L_84)
.L_84:
        /*0004*/ 	.word	0x00000082


	//----- nvinfo : EIATTR_KPARAM_INFO
	.align		4
.L_85:
        /*0008*/ 	.byte	0x04, 0x17
        /*000a*/ 	.short	(.L_87 - .L_86)
.L_86:
        /*000c*/ 	.word	0x00000000
        /*0010*/ 	.short	0x0002
        /*0012*/ 	.short	0x0010
        /*0014*/ 	.byte	0x00, 0xf0, 0x11, 0x00


	//----- nvinfo : EIATTR_KPARAM_INFO
	.align		4
.L_87:
        /*0018*/ 	.byte	0x04, 0x17
        /*001a*/ 	.short	(.L_89 - .L_88)
.L_88:
        /*001c*/ 	.word	0x00000000
        /*0020*/ 	.short	0x0001
        /*0022*/ 	.short	0x0008
        /*0024*/ 	.byte	0x00, 0xf5, 0x21, 0x00


	//----- nvinfo : EIATTR_KPARAM_INFO
	.align		4
.L_89:
        /*0028*/ 	.byte	0x04, 0x17
        /*002a*/ 	.short	(.L_91 - .L_90)
.L_90:
        /*002c*/ 	.word	0x00000000
        /*0030*/ 	.short	0x0000
        /*0032*/ 	.short	0x0000
        /*0034*/ 	.byte	0x00, 0xf5, 0x21, 0x00


	//----- nvinfo : EIATTR_SPARSE_MMA_MASK
	.align		4
.L_91:
        /*0038*/ 	.byte	0x03, 0x50
        /*003a*/ 	.short	0x0000


	//----- nvinfo : EIATTR_MAXREG_COUNT
	.align		4
        /*003c*/ 	.byte	0x03, 0x1b
        /*003e*/ 	.short	0x00ff


	//----- nvinfo : EIATTR_MERCURY_ISA_VERSION
	.align		4
        /*0040*/ 	.byte	0x03, 0x5f
        /*0042*/ 	.short	0x0101


	//----- nvinfo : EIATTR_VRC_CTA_INIT_COUNT
	.align		4
        /*0044*/ 	.byte	0x02, 0x4a
	.zero		1
	.zero		1


	//----- nvinfo : EIATTR_EXIT_INSTR_OFFSETS
	.align		4
        /*0048*/ 	.byte	0x04, 0x1c
        /*004a*/ 	.short	(.L_93 - .L_92)


	//   ....[0]....
.L_92:
        /*004c*/ 	.word	0x00000070


	//   ....[1]....
        /*0050*/ 	.word	0x00000600


	//----- nvinfo : EIATTR_CRS_STACK_SIZE
	.align		4
.L_93:
        /*0054*/ 	.byte	0x04, 0x1e
        /*0056*/ 	.short	(.L_95 - .L_94)
.L_94:
        /*0058*/ 	.word	0x00000000


	//----- nvinfo : EIATTR_CBANK_PARAM_SIZE
	.align		4
.L_95:
        /*005c*/ 	.byte	0x03, 0x19
        /*005e*/ 	.short	0x0014


	//----- nvinfo : EIATTR_PARAM_CBANK
	.align		4
        /*0060*/ 	.byte	0x04, 0x0a
        /*0062*/ 	.short	(.L_97 - .L_96)
	.align		4
.L_96:
        /*0064*/ 	.word	index@(.nv.constant0.gelu_unfused)
        /*0068*/ 	.short	0x0380
        /*006a*/ 	.short	0x0014


	//----- nvinfo : EIATTR_SW_WAR
	.align		4
.L_97:
        /*006c*/ 	.byte	0x04, 0x36
        /*006e*/ 	.short	(.L_99 - .L_98)
.L_98:
        /*0070*/ 	.word	0x00000008
.L_99:


//--------------------- .nv.callgraph             --------------------------
	.section	.nv.callgraph,"",@"SHT_CUDA_CALLGRAPH"
	.align	4
	.sectionentsize	8
	.align		4
        /*0000*/ 	.word	0x00000000
	.align		4
        /*0004*/ 	.word	0xffffffff
	.align		4
        /*0008*/ 	.word	0x00000000
	.align		4
        /*000c*/ 	.word	0xfffffffe
	.align		4
        /*0010*/ 	.word	0x00000000
	.align		4
        /*0014*/ 	.word	0xfffffffd
	.align		4
        /*0018*/ 	.word	0x00000000
	.align		4
        /*001c*/ 	.word	0xfffffffc


//--------------------- .text.gelu_fused_grad     --------------------------
	.section	.text.gelu_fused_grad,"ax",@progbits
	.align	128
        .global         gelu_fused_grad
        .type           gelu_fused_grad,@function
        .size           gelu_fused_grad,(.L_x_40 - gelu_fused_grad)
        .other          gelu_fused_grad,@"STO_CUDA_ENTRY STV_DEFAULT"
gelu_fused_grad:
.text.gelu_fused_grad:
[----:B------:R-:W-:Y:S01]  /*0000*/  LDC R1, c[0x0][0x37c] ;  /* 0x0000df00ff017b82 */ /* 0x000fe20000000800 */
[----:B------:R-:W0:Y:S07]  /*0010*/  S2R R3, SR_TID.X ;  /* 0x0000000000037919 */ /* 0x000e2e0000002100 */
[----:B------:R-:W0:Y:S01]  /*0020*/  S2UR UR4, SR_CTAID.X ;  /* 0x00000000000479c3 */ /* 0x000e220000002500 */
[----:B------:R-:W1:Y:S07]  /*0030*/  LDCU UR5, c[0x0][0x398] ;  /* 0x00007300ff0577ac */ /* 0x000e6e0008000800 */
[----:B------:R-:W0:Y:S02]  /*0040*/  LDC R0, c[0x0][0x360] ;  /* 0x0000d800ff007b82 */ /* 0x000e240000000800 */
[----:B0-----:R-:W-:-:S05]  /*0050*/  IMAD R0, R0, UR4, R3 ;  /* 0x0000000400007c24 */ /* 0x001fca000f8e0203 */
[----:B-1----:R-:W-:-:S13]  /*0060*/  ISETP.GE.AND P0, PT, R0, UR5, PT ;  /* 0x0000000500007c0c */ /* 0x002fda000bf06270 */
[----:B------:R-:W-:Y:S05]  /*0070*/  @P0 EXIT ;  /* 0x000000000000094d */ /* 0x000fea0003800000 */
[----:B------:R-:W0:Y:S01]  /*0080*/  LDC.64 R2, c[0x0][0x380] ;  /* 0x0000e000ff027b82 */ /* 0x000e220000000a00 */
[----:B------:R-:W1:Y:S07]  /*0090*/  LDCU.64 UR4, c[0x0][0x358] ;  /* 0x00006b00ff0477ac */ /* 0x000e6e0008000a00 */
[----:B------:R-:W2:Y:S01]  /*00a0*/  LDC.64 R10, c[0x0][0x388] ;  /* 0x0000e200ff0a7b82 */ /* 0x000ea20000000a00 */
[----:B0-----:R-:W-:-:S05]  /*00b0*/  IMAD.WIDE R2, R0, 0x4, R2 ;  /* 0x0000000400027825 */ /* 0x001fca00078e0202 */
[----:B-1----:R-:W3:Y:S01]  /*00c0*/  LDG.E R4, desc[UR4][R2.64] ;  /* 0x0000000402047981 */ /* 0x002ee2000c1e1900 */
[----:B--2---:R-:W-:-:S06]  /*00d0*/  IMAD.WIDE R10, R0, 0x4, R10 ;  /* 0x00000004000a7825 */ /* 0x004fcc00078e020a */
[----:B------:R0:W5:Y:S01]  /*00e0*/  LDG.E R10, desc[UR4][R10.64] ;  /* 0x000000040a0a7981 */ /* 0x000162000c1e1900 */
[----:B------:R-:W-:Y:S01]  /*00f0*/  UMOV UR6, 0x5a1cac08 ;  /* 0x5a1cac0800067882 */ /* 0x000fe20000000000 */
[----:B------:R-:W-:Y:S01]  /*0100*/  UMOV UR7, 0x3ffb3b64 ;  /* 0x3ffb3b6400077882 */ /* 0x000fe20000000000 */
[----:B------:R-:W-:Y:S01]  /*0110*/  IMAD.MOV.U32 R6, RZ, RZ, 0x652b82fe ;  /* 0x652b82feff067424 */ /* 0x000fe200078e00ff */
[----:B------:R-:W-:Y:S01]  /*0120*/  UMOV UR8, 0x3b39803f ;  /* 0x3b39803f00087882 */ /* 0x000fe20000000000 */
[----:B------:R-:W-:Y:S01]  /*0130*/  IMAD.MOV.U32 R7, RZ, RZ, 0x3ff71547 ;  /* 0x3ff71547ff077424 */ /* 0x000fe200078e00ff */
[----:B------:R-:W-:Y:S01]  /*0140*/  UMOV UR9, 0x3c7abc9e ;  /* 0x3c7abc9e00097882 */ /* 0x000fe20000000000 */
[----:B------:R-:W-:Y:S01]  /*0150*/  IMAD.MOV.U32 R18, RZ, RZ, -0x35dec16 ;  /* 0xfca213eaff127424 */ /* 0x000fe200078e00ff */
[----:B------:R-:W-:Y:S01]  /*0160*/  UMOV UR10, 0x69ce2bdf ;  /* 0x69ce2bdf000a7882 */ /* 0x000fe20000000000 */
[----:B------:R-:W-:Y:S01]  /*0170*/  IMAD.MOV.U32 R19, RZ, RZ, 0x3e928af3 ;  /* 0x3e928af3ff137424 */ /* 0x000fe200078e00ff */
[----:B------:R-:W-:Y:S01]  /*0180*/  UMOV UR11, 0x3e5ade15 ;  /* 0x3e5ade15000b7882 */ /* 0x000fe20000000000 */
        /* <DEDUP_REMOVED lines=16> */
[----:B------:R-:W-:Y:S01]  /*0290*/  BSSY.RECONVERGENT B0, `(.L_x_0) ;  /* 0x000002d000007945 */ /* 0x000fe20003800200 */
[----:B---3--:R-:W1:Y:S02]  /*02a0*/  F2F.F64.F32 R4, R4 ;  /* 0x0000000400047310 */ /* 0x008e640000201800 */
[C---:B-1----:R-:W-:Y:S01]  /*02b0*/  DMUL R12, R4.reuse, -UR6 ;  /* 0x80000006040c7c28 */ /* 0x042fe20008000000 */
[----:B------:R-:W-:Y:S01]  /*02c0*/  UMOV UR6, 0xfefa39ef ;  /* 0xfefa39ef00067882 */ /* 0x000fe20000000000 */
[----:B------:R-:W-:Y:S01]  /*02d0*/  UMOV UR7, 0x3fe62e42 ;  /* 0x3fe62e4200077882 */ /* 0x000fe20000000000 */
[----:B------:R-:W-:-:S05]  /*02e0*/  DMUL R20, R4, -0.5 ;  /* 0xbfe0000004147828 */ /* 0x000fca0000000000 */
[----:B------:R-:W-:Y:S02]  /*02f0*/  DFMA R14, R12, R6, 6.75539944105574400000e+15 ;  /* 0x433800000c0e742b */ /* 0x000fe40000000006 */
[----:B------:R-:W-:-:S06]  /*0300*/  FSETP.GEU.AND P0, PT, |R13|, 4.1917929649353027344, PT ;  /* 0x4086232b0d00780b */ /* 0x000fcc0003f0e200 */
[----:B------:R-:W-:-:S08]  /*0310*/  DADD R16, R14, -6.75539944105574400000e+15 ;  /* 0xc33800000e107429 */ /* 0x000fd00000000000 */
[----:B------:R-:W-:-:S08]  /*0320*/  DFMA R2, R16, -UR6, R12 ;  /* 0x8000000610027c2b */ /* 0x000fd0000800000c */
[----:B------:R-:W-:-:S08]  /*0330*/  DFMA R16, R16, -UR8, R2 ;  /* 0x8000000810107c2b */ /* 0x000fd00008000002 */
[----:B------:R-:W-:-:S08]  /*0340*/  DFMA R2, R16, UR10, R18 ;  /* 0x0000000a10027c2b */ /* 0x000fd00008000012 */
[----:B------:R-:W-:-:S08]  /*0350*/  DFMA R2, R16, R2, UR12 ;  /* 0x0000000c10027e2b */ /* 0x000fd00008000002 */
[----:B------:R-:W-:-:S08]  /*0360*/  DFMA R2, R16, R2, UR14 ;  /* 0x0000000e10027e2b */ /* 0x000fd00008000002 */
[----:B------:R-:W-:-:S08]  /*0370*/  DFMA R2, R16, R2, UR16 ;  /* 0x0000001010027e2b */ /* 0x000fd00008000002 */
[----:B------:R-:W-:Y:S02]  /*0380*/  DFMA R8, R16, R2, UR18 ;  /* 0x0000001210087e2b */ /* 0x000fe40008000002 */
[----:B------:R-:W-:-:S06]  /*0390*/  DMUL R2, R4, R20 ;  /* 0x0000001404027228 */ /* 0x000fcc0000000000 */
[----:B------:R-:W-:Y:S02]  /*03a0*/  DFMA R8, R16, R8, UR20 ;  /* 0x0000001410087e2b */ /* 0x000fe40008000008 */
[----:B------:R-:W-:-:S06]  /*03b0*/  DFMA R6, R2, R6, 6.75539944105574400000e+15 ;  /* 0x433800000206742b */ /* 0x000fcc0000000006 */
[----:B------:R-:W-:Y:S02]  /*03c0*/  DFMA R8, R16, R8, UR22 ;  /* 0x0000001610087e2b */ /* 0x000fe40008000008 */
[----:B------:R-:W-:-:S06]  /*03d0*/  DADD R22, R6, -6.75539944105574400000e+15 ;  /* 0xc338000006167429 */ /* 0x000fcc0000000000 */
[----:B------:R-:W-:Y:S02]  /*03e0*/  DFMA R8, R16, R8, UR24 ;  /* 0x0000001810087e2b */ /* 0x000fe40008000008 */
[----:B------:R-:W-:-:S06]  /*03f0*/  DFMA R24, R22, -UR6, R2 ;  /* 0x8000000616187c2b */ /* 0x000fcc0008000002 */
[----:B------:R-:W-:Y:S02]  /*0400*/  DFMA R20, R16, R8, UR26 ;  /* 0x0000001a10147e2b */ /* 0x000fe40008000008 */
[----:B------:R-:W-:-:S06]  /*0410*/  DFMA R8, R22, -UR8, R24 ;  /* 0x8000000816087c2b */ /* 0x000fcc0008000018 */
[----:B------:R-:W-:Y:S02]  /*0420*/  DFMA R20, R16, R20, 1 ;  /* 0x3ff000001014742b */ /* 0x000fe40000000014 */
[----:B------:R-:W-:-:S06]  /*0430*/  DFMA R22, R8, UR10, R18 ;  /* 0x0000000a08167c2b */ /* 0x000fcc0008000012 */
[----:B------:R-:W-:Y:S02]  /*0440*/  DFMA R18, R16, R20, 1 ;  /* 0x3ff000001012742b */ /* 0x000fe40000000014 */
[----:B------:R-:W-:-:S08]  /*0450*/  DFMA R16, R8, R22, UR12 ;  /* 0x0000000c08107e2b */ /* 0x000fd00008000016 */
[----:B------:R-:W-:Y:S01]  /*0460*/  DFMA R16, R8, R16, UR14 ;  /* 0x0000000e08107e2b */ /* 0x000fe20008000010 */
[----:B------:R-:W-:Y:S01]  /*0470*/  IMAD R21, R14, 0x100000, R19 ;  /* 0x001000000e157824 */ /* 0x000fe200078e0213 */
[----:B------:R-:W-:Y:S01]  /*0480*/  MOV R20, R18 ;  /* 0x0000001200147202 */ /* 0x000fe20000000f00 */
[----:B0-----:R-:W-:Y:S08]  /*0490*/  @!P0 BRA `(.L_x_1) ;  /* 0x0000000000308947 */ /* 0x001ff00003800000 */
[----:B------:R-:W-:Y:S01]  /*04a0*/  FSETP.GEU.AND P1, PT, |R13|, 4.2275390625, PT ;  /* 0x408748000d00780b */ /* 0x000fe20003f2e200 */
[C---:B------:R-:W-:Y:S02]  /*04b0*/  DADD R20, R12.reuse, +INF ;  /* 0x7ff000000c147429 */ /* 0x040fe40000000000 */
[----:B------:R-:W-:-:S08]  /*04c0*/  DSETP.GEU.AND P0, PT, R12, RZ, PT ;  /* 0x000000ff0c00722a */ /* 0x000fd00003f0e000 */
[----:B------:R-:W-:Y:S02]  /*04d0*/  FSEL R20, R20, RZ, P0 ;  /* 0x000000ff14147208 */ /* 0x000fe40000000000 */
[----:B------:R-:W-:Y:S02]  /*04e0*/  @!P1 LEA.HI R11, R14, R14, RZ, 0x1 ;  /* 0x0000000e0e0b9211 */ /* 0x000fe400078f08ff */
[----:B------:R-:W-:Y:S02]  /*04f0*/  FSEL R21, R21, RZ, P0 ;  /* 0x000000ff15157208 */ /* 0x000fe40000000000 */
[----:B------:R-:W-:-:S05]  /*0500*/  @!P1 SHF.R.S32.HI R11, RZ, 0x1, R11 ;  /* 0x00000001ff0b9819 */ /* 0x000fca000001140b */
[----:B------:R-:W-:Y:S02]  /*0510*/  @!P1 IMAD.IADD R12, R14, 0x1, -R11 ;  /* 0x000000010e0c9824 */ /* 0x000fe400078e0a0b */
[----:B------:R-:W-:-:S03]  /*0520*/  @!P1 IMAD R19, R11, 0x100000, R19 ;  /* 0x001000000b139824 */ /* 0x000fc600078e0213 */
[----:B------:R-:W-:Y:S01]  /*0530*/  @!P1 LEA R13, R12, 0x3ff00000, 0x14 ;  /* 0x3ff000000c0d9811 */ /* 0x000fe200078ea0ff */
[----:B------:R-:W-:-:S06]  /*0540*/  @!P1 IMAD.MOV.U32 R12, RZ, RZ, RZ ;  /* 0x000000ffff0c9224 */ /* 0x000fcc00078e00ff */
[----:B------:R-:W-:-:S11]  /*0550*/  @!P1 DMUL R20, R18, R12 ;  /* 0x0000000c12149228 */ /* 0x000fd60000000000 */
.L_x_1:
[----:B------:R-:W-:Y:S05]  /*0560*/  BSYNC.RECONVERGENT B0 ;  /* 0x0000000000007941 */ /* 0x000fea0003800200 */
.L_x_0:
[----:B------:R-:W0:Y:S01]  /*0570*/  F2F.F32.F64 R20, R20 ;  /* 0x0000001400147310 */ /* 0x000e220000301000 */
[C---:B------:R-:W-:Y:S01]  /*0580*/  DFMA R16, R8.reuse, R16, UR16 ;  /* 0x0000001008107e2b */ /* 0x040fe20008000010 */
[----:B------:R-:W-:Y:S01]  /*0590*/  FSETP.GEU.AND P0, PT, |R3|, 4.1917929649353027344, PT ;  /* 0x4086232b0300780b */ /* 0x000fe20003f0e200 */
[----:B------:R-:W-:Y:S05]  /*05a0*/  BSSY.RECONVERGENT B0, `(.L_x_2) ;  /* 0x000001f000007945 */ /* 0x000fea0003800200 */
[----:B-----5:R-:W-:Y:S01]  /*05b0*/  F2F.F64.F32 R10, R10 ;  /* 0x0000000a000a7310 */ /* 0x020fe20000201800 */
[----:B------:R-:W-:-:S07]  /*05c0*/  DFMA R16, R8, R16, UR18 ;  /* 0x0000001208107e2b */ /* 0x000fce0008000010 */
[----:B0-----:R-:W0:Y:S01]  /*05d0*/  F2F.F64.F32 R12, R20 ;  /* 0x00000014000c7310 */ /* 0x001e220000201800 */
[----:B------:R-:W-:-:S08]  /*05e0*/  DFMA R16, R8, R16, UR20 ;  /* 0x0000001408107e2b */ /* 0x000fd00008000010 */
[----:B------:R-:W-:Y:S02]  /*05f0*/  DFMA R16, R8, R16, UR22 ;  /* 0x0000001608107e2b */ /* 0x000fe40008000010 */
[----:B0-----:R-:W-:-:S06]  /*0600*/  DADD R12, R12, 1 ;  /* 0x3ff000000c0c7429 */ /* 0x001fcc0000000000 */
[C---:B------:R-:W-:Y:S01]  /*0610*/  DFMA R16, R8.reuse, R16, UR24 ;  /* 0x0000001808107e2b */ /* 0x040fe20008000010 */
[----:B------:R-:W0:Y:S07]  /*0620*/  MUFU.RCP64H R15, R13 ;  /* 0x0000000d000f7308 */ /* 0x000e2e0000001800 */
[----:B------:R-:W-:Y:S01]  /*0630*/  DFMA R16, R8, R16, UR26 ;  /* 0x0000001a08107e2b */ /* 0x000fe20008000010 */
[----:B------:R-:W-:-:S07]  /*0640*/  VIADD R14, R13, 0x300402 ;  /* 0x003004020d0e7836 */ /* 0x000fce0000000000 */
[----:B------:R-:W-:Y:S02]  /*0650*/  DFMA R16, R8, R16, 1 ;  /* 0x3ff000000810742b */ /* 0x000fe40000000010 */
[----:B0-----:R-:W-:-:S06]  /*0660*/  DFMA R18, -R12, R14, 1 ;  /* 0x3ff000000c12742b */ /* 0x001fcc000000010e */
[----:B------:R-:W-:Y:S02]  /*0670*/  DFMA R16, R8, R16, 1 ;  /* 0x3ff000000810742b */ /* 0x000fe40000000010 */
[----:B------:R-:W-:-:S08]  /*0680*/  DFMA R8, R18, R18, R18 ;  /* 0x000000121208722b */ /* 0x000fd00000000012 */
[----:B------:R-:W-:Y:S01]  /*0690*/  LEA R19, R6, R17, 0x14 ;  /* 0x0000001106137211 */ /* 0x000fe200078ea0ff */
[----:B------:R-:W-:Y:S01]  /*06a0*/  IMAD.MOV.U32 R18, RZ, RZ, R16 ;  /* 0x000000ffff127224 */ /* 0x000fe200078e0010 */
[----:B------:R-:W-:Y:S01]  /*06b0*/  DFMA R8, R14, R8, R14 ;  /* 0x000000080e08722b */ /* 0x000fe2000000000e */
[----:B------:R-:W-:Y:S10]  /*06c0*/  @!P0 BRA `(.L_x_3) ;  /* 0x0000000000308947 */ /* 0x000ff40003800000 */
        /* <DEDUP_REMOVED lines=12> */
.L_x_3:
[----:B------:R-:W-:Y:S05]  /*0790*/  BSYNC.RECONVERGENT B0 ;  /* 0x0000000000007941 */ /* 0x000fea0003800200 */
.L_x_2:
[----:B------:R-:W-:Y:S01]  /*07a0*/  UMOV UR6, 0x33d43651 ;  /* 0x33d4365100067882 */ /* 0x000fe20000000000 */
[----:B------:R-:W-:Y:S01]  /*07b0*/  UMOV UR7, 0x3fd98845 ;  /* 0x3fd9884500077882 */ /* 0x000fe20000000000 */
[----:B------:R-:W-:Y:S01]  /*07c0*/  FSETP.GEU.AND P0, PT, |R14|, 5.8789094863358348022e-39, PT ;  /* 0x004004020e00780b */ /* 0x000fe20003f0e200 */
[----:B------:R-:W-:Y:S01]  /*07d0*/  DMUL R2, R18, UR6 ;  /* 0x0000000612027c28 */ /* 0x000fe20008000000 */
[----:B------:R-:W-:Y:S01]  /*07e0*/  BSSY.RECONVERGENT B0, `(.L_x_4) ;  /* 0x0000009000007945 */ /* 0x000fe20003800200 */
[----:B------:R-:W-:-:S08]  /*07f0*/  DFMA R6, -R12, R8, 1 ;  /* 0x3ff000000c06742b */ /* 0x000fd00000000108 */
[----:B------:R0:W1:Y:S01]  /*0800*/  F2F.F32.F64 R2, R2 ;  /* 0x0000000200027310 */ /* 0x0000620000301000 */
[----:B------:R-:W-:Y:S01]  /*0810*/  DFMA R6, R8, R6, R8 ;  /* 0x000000060806722b */ /* 0x000fe20000000008 */
[----:B------:R-:W-:Y:S10]  /*0820*/  @P0 BRA `(.L_x_5) ;  /* 0x0000000000100947 */ /* 0x000ff40003800000 */
[----:B0-----:R-:W-:Y:S02]  /*0830*/  LOP3.LUT R3, R13, 0x7fffffff, RZ, 0xc0, !PT ;  /* 0x7fffffff0d037812 */ /* 0x001fe400078ec0ff */
[----:B------:R-:W-:Y:S02]  /*0840*/  MOV R8, 0x870 ;  /* 0x0000087000087802 */ /* 0x000fe40000000f00 */
[----:B------:R-:W-:-:S07]  /*0850*/  IADD3 R14, PT, PT, R3, -0x100000, RZ ;  /* 0xfff00000030e7810 */ /* 0x000fce0007ffe0ff */
[----:B-1----:R-:W-:Y:S05]  /*0860*/  CALL.REL.NOINC `($__internal_0_$__cuda_sm20_dblrcp_rn_slowpath_v3) ;  /* 0x0000000000387944 */ /* 0x002fea0003c00000 */
.L_x_5:
[----:B------:R-:W-:Y:S05]  /*0870*/  BSYNC.RECONVERGENT B0 ;  /* 0x0000000000007941 */ /* 0x000fea0003800200 */
.L_x_4:
[----:B------:R-:W2:Y:S01]  /*0880*/  F2F.F32.F64 R6, R6 ;  /* 0x0000000600067310 */ /* 0x000ea20000301000 */
[----:B------:R-:W-:Y:S01]  /*0890*/  UMOV UR6, 0x5a1cac08 ;  /* 0x5a1cac0800067882 */ /* 0x000fe20000000000 */
[----:B------:R-:W-:Y:S01]  /*08a0*/  UMOV UR7, 0x3ffb3b64 ;  /* 0x3ffb3b6400077882 */ /* 0x000fe20000000000 */
[----:B------:R-:W3:Y:S01]  /*08b0*/  LDC.64 R12, c[0x0][0x390] ;  /* 0x0000e400ff0c7b82 */ /* 0x000ee20000000a00 */
[----:B------:R-:W-:-:S04]  /*08c0*/  DMUL R4, R4, UR6 ;  /* 0x0000000604047c28 */ /* 0x000fc80008000000 */
[----:B01----:R-:W-:Y:S08]  /*08d0*/  F2F.F64.F32 R2, R2 ;  /* 0x0000000200027310 */ /* 0x003ff00000201800 */
[----:B--2---:R-:W0:Y:S02]  /*08e0*/  F2F.F64.F32 R8, R6 ;  /* 0x0000000600087310 */ /* 0x004e240000201800 */
[----:B0-----:R-:W-:Y:S01]  /*08f0*/  DFMA R4, R4, R2, R8 ;  /* 0x000000020404722b */ /* 0x001fe20000000008 */
[----:B---3--:R-:W-:-:S07]  /*0900*/  IMAD.WIDE R8, R0, 0x4, R12 ;  /* 0x0000000400087825 */ /* 0x008fce00078e020c */
[----:B------:R-:W-:-:S10]  /*0910*/  DMUL R4, R10, R4 ;  /* 0x000000040a047228 */ /* 0x000fd40000000000 */
[----:B------:R-:W0:Y:S02]  /*0920*/  F2F.F32.F64 R5, R4 ;  /* 0x0000000400057310 */ /* 0x000e240000301000 */
[----:B0-----:R-:W-:Y:S01]  /*0930*/  STG.E desc[UR4][R8.64], R5 ;  /* 0x0000000508007986 */ /* 0x001fe2000c101904 */
[----:B------:R-:W-:Y:S05]  /*0940*/  EXIT ;  /* 0x000000000000794d */ /* 0x000fea0003800000 */
        .weak           $__internal_0_$__cuda_sm20_dblrcp_rn_slowpath_v3
        .type           $__internal_0_$__cuda_sm20_dblrcp_rn_slowpath_v3,@function
        .size           $__internal_0_$__cuda_sm20_dblrcp_rn_slowpath_v3,(.L_x_40 - $__internal_0_$__cuda_sm20_dblrcp_rn_slowpath_v3)
$__internal_0_$__cuda_sm20_dblrcp_rn_slowpath_v3:
[----:B------:R-:W-:Y:S01]  /*0950*/  IMAD.MOV.U32 R6, RZ, RZ, R12 ;  /* 0x000000ffff067224 */ /* 0x000fe200078e000c */
[----:B------:R-:W-:Y:S01]  /*0960*/  BSSY.RECONVERGENT B1, `(.L_x_6) ;  /* 0x0000025000017945 */ /* 0x000fe20003800200 */
[----:B------:R-:W-:-:S06]  /*0970*/  IMAD.MOV.U32 R7, RZ, RZ, R13 ;  /* 0x000000ffff077224 */ /* 0x000fcc00078e000d */
[----:B------:R-:W-:-:S14]  /*0980*/  DSETP.GTU.AND P0, PT, |R6|, +INF , PT ;  /* 0x7ff000000600742a */ /* 0x000fdc0003f0c200 */
[----:B------:R-:W-:Y:S05]  /*0990*/  @P0 BRA `(.L_x_7) ;  /* 0x00000000007c0947 */ /* 0x000fea0003800000 */
[----:B------:R-:W-:-:S05]  /*09a0*/  LOP3.LUT R3, R13, 0x7fffffff, RZ, 0xc0, !PT ;  /* 0x7fffffff0d037812 */ /* 0x000fca00078ec0ff */
[----:B------:R-:W-:-:S05]  /*09b0*/  VIADD R9, R3, 0xffffffff ;  /* 0xffffffff03097836 */ /* 0x000fca0000000000 */
[----:B------:R-:W-:-:S13]  /*09c0*/  ISETP.GE.U32.AND P0, PT, R9, 0x7fefffff, PT ;  /* 0x7fefffff0900780c */ /* 0x000fda0003f06070 */
[----:B------:R-:W-:Y:S01]  /*09d0*/  @P0 LOP3.LUT R13, R7, 0x7ff00000, RZ, 0x3c, !PT ;  /* 0x7ff00000070d0812 */ /* 0x000fe200078e3cff */
[----:B------:R-:W-:Y:S01]  /*09e0*/  @P0 IMAD.MOV.U32 R12, RZ, RZ, RZ ;  /* 0x000000ffff0c0224 */ /* 0x000fe200078e00ff */
[----:B------:R-:W-:Y:S06]  /*09f0*/  @P0 BRA `(.L_x_8) ;  /* 0x00000000006c0947 */ /* 0x000fec0003800000 */
[----:B------:R-:W-:-:S13]  /*0a00*/  ISETP.GE.U32.AND P0, PT, R3, 0x1000001, PT ;  /* 0x010000010300780c */ /* 0x000fda0003f06070 */
[----:B------:R-:W-:Y:S05]  /*0a10*/  @!P0 BRA `(.L_x_9) ;  /* 0x0000000000348947 */ /* 0x000fea0003800000 */
[----:B------:R-:W-:Y:S01]  /*0a20*/  IADD3 R13, PT, PT, R7, -0x3fe00000, RZ ;  /* 0xc0200000070d7810 */ /* 0x000fe20007ffe0ff */
[----:B------:R-:W-:-:S03]  /*0a30*/  IMAD.MOV.U32 R12, RZ, RZ, R6 ;  /* 0x000000ffff0c7224 */ /* 0x000fc600078e0006 */
[----:B------:R-:W0:Y:S03]  /*0a40*/  MUFU.RCP64H R15, R13 ;  /* 0x0000000d000f7308 */ /* 0x000e260000001800 */
[----:B0-----:R-:W-:-:S08]  /*0a50*/  DFMA R16, -R12, R14, 1 ;  /* 0x3ff000000c10742b */ /* 0x001fd0000000010e */
[----:B------:R-:W-:-:S08]  /*0a60*/  DFMA R16, R16, R16, R16 ;  /* 0x000000101010722b */ /* 0x000fd00000000010 */
[----:B------:R-:W-:-:S08]  /*0a70*/  DFMA R16, R14, R16, R14 ;  /* 0x000000100e10722b */ /* 0x000fd0000000000e */
[----:B------:R-:W-:-:S08]  /*0a80*/  DFMA R14, -R12, R16, 1 ;  /* 0x3ff000000c0e742b */ /* 0x000fd00000000110 */
[----:B------:R-:W-:-:S08]  /*0a90*/  DFMA R14, R16, R14, R16 ;  /* 0x0000000e100e722b */ /* 0x000fd00000000010 */
[----:B------:R-:W-:-:S08]  /*0aa0*/  DMUL R14, R14, 2.2250738585072013831e-308 ;  /* 0x001000000e0e7828 */ /* 0x000fd00000000000 */
[----:B------:R-:W-:-:S08]  /*0ab0*/  DFMA R6, -R6, R14, 1 ;  /* 0x3ff000000606742b */ /* 0x000fd0000000010e */
[----:B------:R-:W-:-:S08]  /*0ac0*/  DFMA R6, R6, R6, R6 ;  /* 0x000000060606722b */ /* 0x000fd00000000006 */
[----:B------:R-:W-:Y:S01]  /*0ad0*/  DFMA R12, R14, R6, R14 ;  /* 0x000000060e0c722b */ /* 0x000fe2000000000e */
[----:B------:R-:W-:Y:S10]  /*0ae0*/  BRA `(.L_x_8) ;  /* 0x0000000000307947 */ /* 0x000ff40003800000 */
.L_x_9:
[----:B------:R-:W-:Y:S01]  /*0af0*/  DMUL R6, R6, 8.11296384146066816958e+31 ;  /* 0x4690000006067828 */ /* 0x000fe20000000000 */
[----:B------:R-:W-:-:S05]  /*0b00*/  IMAD.MOV.U32 R12, RZ, RZ, R14 ;  /* 0x000000ffff0c7224 */ /* 0x000fca00078e000e */
[----:B------:R-:W0:Y:S02]  /*0b10*/  MUFU.RCP64H R13, R7 ;  /* 0x00000007000d7308 */ /* 0x000e240000001800 */
[----:B0-----:R-:W-:-:S08]  /*0b20*/  DFMA R14, -R6, R12, 1 ;  /* 0x3ff00000060e742b */ /* 0x001fd0000000010c */
[----:B------:R-:W-:-:S08]  /*0b30*/  DFMA R14, R14, R14, R14 ;  /* 0x0000000e0e0e722b */ /* 0x000fd0000000000e */
[----:B------:R-:W-:-:S08]  /*0b40*/  DFMA R14, R12, R14, R12 ;  /* 0x0000000e0c0e722b */ /* 0x000fd0000000000c */
[----:B------:R-:W-:-:S08]  /*0b50*/  DFMA R12, -R6, R14, 1 ;  /* 0x3ff00000060c742b */ /* 0x000fd0000000010e */
[----:B------:R-:W-:-:S08]  /*0b60*/  DFMA R12, R14, R12, R14 ;  /* 0x0000000c0e0c722b */ /* 0x000fd0000000000e */
[----:B------:R-:W-:Y:S01]  /*0b70*/  DMUL R12, R12, 8.11296384146066816958e+31 ;  /* 0x469000000c0c7828 */ /* 0x000fe20000000000 */
[----:B------:R-:W-:Y:S10]  /*0b80*/  BRA `(.L_x_8) ;  /* 0x0000000000087947 */ /* 0x000ff40003800000 */
.L_x_7:
[----:B------:R-:W-:Y:S01]  /*0b90*/  LOP3.LUT R13, R7, 0x80000, RZ, 0xfc, !PT ;  /* 0x00080000070d7812 */ /* 0x000fe200078efcff */
[----:B------:R-:W-:-:S07]  /*0ba0*/  IMAD.MOV.U32 R12, RZ, RZ, R6 ;  /* 0x000000ffff0c7224 */ /* 0x000fce00078e0006 */
.L_x_8:
[----:B------:R-:W-:Y:S05]  /*0bb0*/  BSYNC.RECONVERGENT B1 ;  /* 0x0000000000017941 */ /* 0x000fea0003800200 */
.L_x_6:
[----:B------:R-:W-:Y:S01]  /*0bc0*/  IMAD.MOV.U32 R9, RZ, RZ, 0x0 ;  /* 0x00000000ff097424 */ /* 0x000fe200078e00ff */
[----:B------:R-:W-:Y:S01]  /*0bd0*/  MOV R6, R12 ;  /* 0x0000000c00067202 */ /* 0x000fe20000000f00 */
[----:B------:R-:W-:Y:S02]  /*0be0*/  IMAD.MOV.U32 R7, RZ, RZ, R13 ;  /* 0x000000ffff077224 */ /* 0x000fe400078e000d */
[----:B------:R-:W-:Y:S05]  /*0bf0*/  RET.REL.NODEC R8 `(gelu_fused_grad) ;  /* 0xfffffff408007950 */ /* 0x000fea0003c3ffff */
.L_x_10:
[----:B------:R-:W-:-:S00]  /*0c00*/  BRA `(.L_x_10) ;  /* 0xfffffffc00fc7947 */ /* 0x000fc0000383ffff */
[----:B------:R-:W-:-:S00]  /*0c10*/  NOP ;  /* 0x0000000000007918 */ /* 0x000fc00000000000 */
        /* <DEDUP_REMOVED lines=14> */
.L_x_40:


//--------------------- .text.gelu_fused          --------------------------
	.section	.text.gelu_fused,"ax",@progbits
	.align	128
        .global         gelu_fused
        .type           gelu_fused,@function
        .size           gelu_fused,(.L_x_41 - gelu_fused)
        .other          gelu_fused,@"STO_CUDA_ENTRY STV_DEFAULT"
gelu_fused:
.text.gelu_fused:
        /* <DEDUP_REMOVED lines=9> */
[----:B------:R-:W1:Y:S01]  /*0090*/  LDCU.64 UR4, c[0x0][0x358] ;  /* 0x00006b00ff0477ac */ /* 0x000e620008000a00 */
[----:B0-----:R-:W-:-:S06]  /*00a0*/  IMAD.WIDE R2, R0, 0x4, R2 ;  /* 0x0000000400027825 */ /* 0x001fcc00078e0202 */
[----:B-1----:R-:W2:Y:S01]  /*00b0*/  LDG.E R2, desc[UR4][R2.64] ;  /* 0x0000000402027981 */ /* 0x002ea2000c1e1900 */
[----:B------:R-:W-:Y:S01]  /*00c0*/  UMOV UR6, 0x5a1cac08 ;  /* 0x5a1cac0800067882 */ /* 0x000fe20000000000 */
[----:B------:R-:W-:Y:S01]  /*00d0*/  UMOV UR7, 0x3ffb3b64 ;  /* 0x3ffb3b6400077882 */ /* 0x000fe20000000000 */
[----:B------:R-:W-:Y:S01]  /*00e0*/  IMAD.MOV.U32 R6, RZ, RZ, 0x652b82fe ;  /* 0x652b82feff067424 */ /* 0x000fe200078e00ff */
[----:B------:R-:W-:Y:S01]  /*00f0*/  BSSY.RECONVERGENT B0, `(.L_x_11) ;  /* 0x000003b000007945 */ /* 0x000fe20003800200 */
[----:B------:R-:W-:Y:S01]  /*0100*/  IMAD.MOV.U32 R7, RZ, RZ, 0x3ff71547 ;  /* 0x3ff71547ff077424 */ /* 0x000fe200078e00ff */
[----:B--2---:R-:W0:Y:S02]  /*0110*/  F2F.F64.F32 R4, R2 ;  /* 0x0000000200047310 */ /* 0x004e240000201800 */
[----:B0-----:R-:W-:Y:S01]  /*0120*/  DMUL R4, R4, -UR6 ;  /* 0x8000000604047c28 */ /* 0x001fe20008000000 */
[----:B------:R-:W-:Y:S01]  /*0130*/  UMOV UR6, 0xfefa39ef ;  /* 0xfefa39ef00067882 */ /* 0x000fe20000000000 */
[----:B------:R-:W-:-:S06]  /*0140*/  UMOV UR7, 0x3fe62e42 ;  /* 0x3fe62e4200077882 */ /* 0x000fcc0000000000 */
[----:B------:R-:W-:Y:S02]  /*0150*/  DFMA R6, R4, R6, 6.75539944105574400000e+15 ;  /* 0x433800000406742b */ /* 0x000fe40000000006 */
[----:B------:R-:W-:-:S06]  /*0160*/  FSETP.GEU.AND P0, PT, |R5|, 4.1917929649353027344, PT ;  /* 0x4086232b0500780b */ /* 0x000fcc0003f0e200 */
[----:B------:R-:W-:-:S08]  /*0170*/  DADD R8, R6, -6.75539944105574400000e+15 ;  /* 0xc338000006087429 */ /* 0x000fd00000000000 */
[----:B------:R-:W-:Y:S01]  /*0180*/  DFMA R10, R8, -UR6, R4 ;  /* 0x80000006080a7c2b */ /* 0x000fe20008000004 */
[----:B------:R-:W-:Y:S01]  /*0190*/  UMOV UR6, 0x3b39803f ;  /* 0x3b39803f00067882 */ /* 0x000fe20000000000 */
[----:B------:R-:W-:-:S06]  /*01a0*/  UMOV UR7, 0x3c7abc9e ;  /* 0x3c7abc9e00077882 */ /* 0x000fcc0000000000 */
[----:B------:R-:W-:Y:S01]  /*01b0*/  DFMA R8, R8, -UR6, R10 ;  /* 0x8000000608087c2b */ /* 0x000fe2000800000a */
[----:B------:R-:W-:Y:S01]  /*01c0*/  UMOV UR6, 0x69ce2bdf ;  /* 0x69ce2bdf00067882 */ /* 0x000fe20000000000 */
[----:B------:R-:W-:Y:S01]  /*01d0*/  IMAD.MOV.U32 R10, RZ, RZ, -0x35dec16 ;  /* 0xfca213eaff0a7424 */ /* 0x000fe200078e00ff */
[----:B------:R-:W-:Y:S01]  /*01e0*/  MOV R11, 0x3e928af3 ;  /* 0x3e928af3000b7802 */ /* 0x000fe20000000f00 */
[----:B------:R-:W-:-:S05]  /*01f0*/  UMOV UR7, 0x3e5ade15 ;  /* 0x3e5ade1500077882 */ /* 0x000fca0000000000 */
[----:B------:R-:W-:Y:S01]  /*0200*/  DFMA R10, R8, UR6, R10 ;  /* 0x00000006080a7c2b */ /* 0x000fe2000800000a */
[----:B------:R-:W-:Y:S01]  /*0210*/  UMOV UR6, 0x62401315 ;  /* 0x6240131500067882 */ /* 0x000fe20000000000 */
[----:B------:R-:W-:-:S06]  /*0220*/  UMOV UR7, 0x3ec71dee ;  /* 0x3ec71dee00077882 */ /* 0x000fcc0000000000 */
[----:B------:R-:W-:Y:S01]  /*0230*/  DFMA R10, R8, R10, UR6 ;  /* 0x00000006080a7e2b */ /* 0x000fe2000800000a */
        /* <DEDUP_REMOVED lines=20> */
[----:B------:R-:W-:-:S08]  /*0380*/  DFMA R10, R8, R10, UR6 ;  /* 0x00000006080a7e2b */ /* 0x000fd0000800000a */
[----:B------:R-:W-:-:S08]  /*0390*/  DFMA R10, R8, R10, 1 ;  /* 0x3ff00000080a742b */ /* 0x000fd0000000000a */
[----:B------:R-:W-:-:S10]  /*03a0*/  DFMA R10, R8, R10, 1 ;  /* 0x3ff00000080a742b */ /* 0x000fd4000000000a */
[----:B------:R-:W-:Y:S02]  /*03b0*/  IMAD R9, R6, 0x100000, R11 ;  /* 0x0010000006097824 */ /* 0x000fe400078e020b */
[----:B------:R-:W-:Y:S01]  /*03c0*/  IMAD.MOV.U32 R8, RZ, RZ, R10 ;  /* 0x000000ffff087224 */ /* 0x000fe200078e000a */
[----:B------:R-:W-:Y:S06]  /*03d0*/  @!P0 BRA `(.L_x_12) ;  /* 0x0000000000308947 */ /* 0x000fec0003800000 */
[----:B------:R-:W-:Y:S01]  /*03e0*/  FSETP.GEU.AND P1, PT, |R5|, 4.2275390625, PT ;  /* 0x408748000500780b */ /* 0x000fe20003f2e200 */
[C---:B------:R-:W-:Y:S02]  /*03f0*/  DADD R8, R4.reuse, +INF ;  /* 0x7ff0000004087429 */ /* 0x040fe40000000000 */
[----:B------:R-:W-:-:S08]  /*0400*/  DSETP.GEU.AND P0, PT, R4, RZ, PT ;  /* 0x000000ff0400722a */ /* 0x000fd00003f0e000 */
[----:B------:R-:W-:Y:S02]  /*0410*/  FSEL R8, R8, RZ, P0 ;  /* 0x000000ff08087208 */ /* 0x000fe40000000000 */
[----:B------:R-:W-:Y:S02]  /*0420*/  @!P1 LEA.HI R3, R6, R6, RZ, 0x1 ;  /* 0x0000000606039211 */ /* 0x000fe400078f08ff */
[----:B------:R-:W-:Y:S02]  /*0430*/  FSEL R9, R9, RZ, P0 ;  /* 0x000000ff09097208 */ /* 0x000fe40000000000 */
[----:B------:R-:W-:-:S04]  /*0440*/  @!P1 SHF.R.S32.HI R3, RZ, 0x1, R3 ;  /* 0x00000001ff039819 */ /* 0x000fc80000011403 */
[----:B------:R-:W-:Y:S01]  /*0450*/  @!P1 LEA R11, R3, R11, 0x14 ;  /* 0x0000000b030b9211 */ /* 0x000fe200078ea0ff */
[----:B------:R-:W-:-:S05]  /*0460*/  @!P1 IMAD.IADD R4, R6, 0x1, -R3 ;  /* 0x0000000106049824 */ /* 0x000fca00078e0a03 */
[----:B------:R-:W-:Y:S01]  /*0470*/  @!P1 LEA R5, R4, 0x3ff00000, 0x14 ;  /* 0x3ff0000004059811 */ /* 0x000fe200078ea0ff */
[----:B------:R-:W-:-:S06]  /*0480*/  @!P1 IMAD.MOV.U32 R4, RZ, RZ, RZ ;  /* 0x000000ffff049224 */ /* 0x000fcc00078e00ff */
[----:B------:R-:W-:-:S11]  /*0490*/  @!P1 DMUL R8, R10, R4 ;  /* 0x000000040a089228 */ /* 0x000fd60000000000 */
.L_x_12:
[----:B------:R-:W-:Y:S05]  /*04a0*/  BSYNC.RECONVERGENT B0 ;  /* 0x0000000000007941 */ /* 0x000fea0003800200 */
.L_x_11:
[----:B------:R-:W0:Y:S01]  /*04b0*/  F2F.F32.F64 R8, R8 ;  /* 0x0000000800087310 */ /* 0x000e220000301000 */
[----:B------:R-:W-:Y:S07]  /*04c0*/  BSSY.RECONVERGENT B0, `(.L_x_13) ;  /* 0x0000010000007945 */ /* 0x000fee0003800200 */
[----:B0-----:R-:W0:Y:S02]  /*04d0*/  F2F.F64.F32 R4, R8 ;  /* 0x0000000800047310 */ /* 0x001e240000201800 */
[----:B0-----:R-:W-:-:S06]  /*04e0*/  DADD R12, R4, 1 ;  /* 0x3ff00000040c7429 */ /* 0x001fcc0000000000 */
[----:B------:R-:W0:Y:S04]  /*04f0*/  MUFU.RCP64H R5, R13 ;  /* 0x0000000d00057308 */ /* 0x000e280000001800 */
[----:B------:R-:W-:-:S05]  /*0500*/  VIADD R4, R13, 0x300402 ;  /* 0x003004020d047836 */ /* 0x000fca0000000000 */
[----:B------:R-:W-:Y:S01]  /*0510*/  FSETP.GEU.AND P0, PT, |R4|, 5.8789094863358348022e-39, PT ;  /* 0x004004020400780b */ /* 0x000fe20003f0e200 */
[----:B0-----:R-:W-:-:S08]  /*0520*/  DFMA R6, -R12, R4, 1 ;  /* 0x3ff000000c06742b */ /* 0x001fd00000000104 */
[----:B------:R-:W-:-:S08]  /*0530*/  DFMA R6, R6, R6, R6 ;  /* 0x000000060606722b */ /* 0x000fd00000000006 */
[----:B------:R-:W-:-:S08]  /*0540*/  DFMA R6, R4, R6, R4 ;  /* 0x000000060406722b */ /* 0x000fd00000000004 */
[----:B------:R-:W-:-:S08]  /*0550*/  DFMA R10, -R12, R6, 1 ;  /* 0x3ff000000c0a742b */ /* 0x000fd00000000106 */
[----:B------:R-:W-:Y:S01]  /*0560*/  DFMA R6, R6, R10, R6 ;  /* 0x0000000a0606722b */ /* 0x000fe20000000006 */
[----:B------:R-:W-:Y:S10]  /*0570*/  @P0 BRA `(.L_x_14) ;  /* 0x0000000000100947 */ /* 0x000ff40003800000 */
[----:B------:R-:W-:Y:S02]  /*0580*/  LOP3.LUT R3, R13, 0x7fffffff, RZ, 0xc0, !PT ;  /* 0x7fffffff0d037812 */ /* 0x000fe400078ec0ff */
[----:B------:R-:W-:-:S03]  /*0590*/  MOV R4, 0x5c0 ;  /* 0x000005c000047802 */ /* 0x000fc60000000f00 */
[----:B------:R-:W-:-:S07]  /*05a0*/  VIADD R10, R3, 0xfff00000 ;  /* 0xfff00000030a7836 */ /* 0x000fce0000000000 */
[----:B------:R-:W-:Y:S05]  /*05b0*/  CALL.REL.NOINC `($__internal_1_$__cuda_sm20_dblrcp_rn_slowpath_v3) ;  /* 0x00000000001c7944 */ /* 0x000fea0003c00000 */
.L_x_14:
[----:B------:R-:W-:Y:S05]  /*05c0*/  BSYNC.RECONVERGENT B0 ;  /* 0x0000000000007941 */ /* 0x000fea0003800200 */
.L_x_13:
[----:B------:R-:W0:Y:S01]  /*05d0*/  LDC.64 R4, c[0x0][0x388] ;  /* 0x0000e200ff047b82 */ /* 0x000e220000000a00 */
[----:B------:R-:W1:Y:S02]  /*05e0*/  F2F.F32.F64 R7, R6 ;  /* 0x0000000600077310 */ /* 0x000e640000301000 */
[----:B-1----:R-:W-:Y:S01]  /*05f0*/  FMUL R9, R2, R7 ;  /* 0x0000000702097220 */ /* 0x002fe20000400000 */
[----:B0-----:R-:W-:-:S05]  /*0600*/  IMAD.WIDE R2, R0, 0x4, R4 ;  /* 0x0000000400027825 */ /* 0x001fca00078e0204 */
[----:B------:R-:W-:Y:S01]  /*0610*/  STG.E desc[UR4][R2.64], R9 ;  /* 0x0000000902007986 */ /* 0x000fe2000c101904 */
[----:B------:R-:W-:Y:S05]  /*0620*/  EXIT ;  /* 0x000000000000794d */ /* 0x000fea0003800000 */
        .weak           $__internal_1_$__cuda_sm20_dblrcp_rn_slowpath_v3
        .type           $__internal_1_$__cuda_sm20_dblrcp_rn_slowpath_v3,@function
        .size           $__internal_1_$__cuda_sm20_dblrcp_rn_slowpath_v3,(.L_x_41 - $__internal_1_$__cuda_sm20_dblrcp_rn_slowpath_v3)
$__internal_1_$__cuda_sm20_dblrcp_rn_slowpath_v3:
[----:B------:R-:W-:Y:S01]  /*0630*/  MOV R6, R12 ;  /* 0x0000000c00067202 */ /* 0x000fe20000000f00 */
[----:B------:R-:W-:Y:S01]  /*0640*/  IMAD.MOV.U32 R7, RZ, RZ, R13 ;  /* 0x000000ffff077224 */ /* 0x000fe200078e000d */
[----:B------:R-:W-:Y:S05]  /*0650*/  BSSY.RECONVERGENT B1, `(.L_x_15) ;  /* 0x0000024000017945 */ /* 0x000fea0003800200 */
[----:B------:R-:W-:-:S14]  /*0660*/  DSETP.GTU.AND P0, PT, |R6|, +INF , PT ;  /* 0x7ff000000600742a */ /* 0x000fdc0003f0c200 */
[----:B------:R-:W-:Y:S05]  /*0670*/  @P0 BRA `(.L_x_16) ;  /* 0x00000000007c0947 */ /* 0x000fea0003800000 */
[----:B------:R-:W-:-:S05]  /*0680*/  LOP3.LUT R12, R13, 0x7fffffff, RZ, 0xc0, !PT ;  /* 0x7fffffff0d0c7812 */ /* 0x000fca00078ec0ff */
[----:B------:R-:W-:-:S05]  /*0690*/  VIADD R3, R12, 0xffffffff ;  /* 0xffffffff0c037836 */ /* 0x000fca0000000000 */
[----:B------:R-:W-:-:S13]  /*06a0*/  ISETP.GE.U32.AND P0, PT, R3, 0x7fefffff, PT ;  /* 0x7fefffff0300780c */ /* 0x000fda0003f06070 */
[----:B------:R-:W-:Y:S02]  /*06b0*/  @P0 LOP3.LUT R9, R7, 0x7ff00000, RZ, 0x3c, !PT ;  /* 0x7ff0000007090812 */ /* 0x000fe400078e3cff */
[----:B------:R-:W-:Y:S01]  /*06c0*/  @P0 MOV R8, RZ ;  /* 0x000000ff00080202 */ /* 0x000fe20000000f00 */
[----:B------:R-:W-:Y:S06]  /*06d0*/  @P0 BRA `(.L_x_17) ;  /* 0x00000000006c0947 */ /* 0x000fec0003800000 */
[----:B------:R-:W-:-:S13]  /*06e0*/  ISETP.GE.U32.AND P0, PT, R12, 0x1000001, PT ;  /* 0x010000010c00780c */ /* 0x000fda0003f06070 */
[----:B------:R-:W-:Y:S05]  /*06f0*/  @!P0 BRA `(.L_x_18) ;  /* 0x0000000000348947 */ /* 0x000fea0003800000 */
[----:B------:R-:W-:Y:S02]  /*0700*/  VIADD R9, R7, 0xc0200000 ;  /* 0xc020000007097836 */ /* 0x000fe40000000000 */
[----:B------:R-:W-:Y:S02]  /*0710*/  IMAD.MOV.U32 R8, RZ, RZ, R6 ;  /* 0x000000ffff087224 */ /* 0x000fe400078e0006 */
[----:B------:R-:W0:Y:S04]  /*0720*/  MUFU.RCP64H R11, R9 ;  /* 0x00000009000b7308 */ /* 0x000e280000001800 */
        /* <DEDUP_REMOVED lines=10> */
.L_x_18:
[----:B------:R-:W-:Y:S01]  /*07d0*/  DMUL R6, R6, 8.11296384146066816958e+31 ;  /* 0x4690000006067828 */ /* 0x000fe20000000000 */
[----:B------:R-:W-:-:S05]  /*07e0*/  MOV R8, R10 ;  /* 0x0000000a00087202 */ /* 0x000fca0000000f00 */
        /* <DEDUP_REMOVED lines=8> */
.L_x_16:
[----:B------:R-:W-:Y:S01]  /*0870*/  LOP3.LUT R9, R7, 0x80000, RZ, 0xfc, !PT ;  /* 0x0008000007097812 */ /* 0x000fe200078efcff */
[----:B------:R-:W-:-:S07]  /*0880*/  IMAD.MOV.U32 R8, RZ, RZ, R6 ;  /* 0x000000ffff087224 */ /* 0x000fce00078e0006 */
.L_x_17:
[----:B------:R-:W-:Y:S05]  /*0890*/  BSYNC.RECONVERGENT B1 ;  /* 0x0000000000017941 */ /* 0x000fea0003800200 */
.L_x_15:
[----:B------:R-:W-:Y:S01]  /*08a0*/  IMAD.MOV.U32 R5, RZ, RZ, 0x0 ;  /* 0x00000000ff057424 */ /* 0x000fe200078e00ff */
[----:B------:R-:W-:Y:S01]  /*08b0*/  MOV R7, R9 ;  /* 0x0000000900077202 */ /* 0x000fe20000000f00 */
[----:B------:R-:W-:Y:S02]  /*08c0*/  IMAD.MOV.U32 R6, RZ, RZ, R8 ;  /* 0x000000ffff067224 */ /* 0x000fe400078e0008 */
[----:B------:R-:W-:Y:S05]  /*08d0*/  RET.REL.NODEC R4 `(gelu_fused) ;  /* 0xfffffff404c87950 */ /* 0x000fea0003c3ffff */
.L_x_19:
        /* <DEDUP_REMOVED lines=10> */
.L_x_41:


//--------------------- .text.gelu_unfused_grad   --------------------------
	.section	.text.gelu_unfused_grad,"ax",@progbits
	.align	128
        .global         gelu_unfused_grad
        .type           gelu_unfused_grad,@function
        .size           gelu_unfused_grad,(.L_x_42 - gelu_unfused_grad)
        .other          gelu_unfused_grad,@"STO_CUDA_ENTRY STV_DEFAULT"
gelu_unfused_grad:
.text.gelu_unfused_grad:
        /* <DEDUP_REMOVED lines=10> */
[----:B0-----:R-:W-:-:S05]  /*00a0*/  IMAD.WIDE R10, R0, 0x4, R10 ;  /* 0x00000004000a7825 */ /* 0x001fca00078e020a */
[----:B-1----:R0:W2:Y:S01]  /*00b0*/  LDG.E R2, desc[UR4][R10.64] ;  /* 0x000000040a027981 */ /* 0x0020a2000c1e1900 */
[----:B------:R-:W-:Y:S01]  /*00c0*/  UMOV UR6, 0x5a1cac08 ;  /* 0x5a1cac0800067882 */ /* 0x000fe20000000000 */
[----:B------:R-:W-:Y:S01]  /*00d0*/  UMOV UR7, 0x3ffb3b64 ;  /* 0x3ffb3b6400077882 */ /* 0x000fe20000000000 */
[----:B------:R-:W-:Y:S01]  /*00e0*/  IMAD.MOV.U32 R6, RZ, RZ, 0x652b82fe ;  /* 0x652b82feff067424 */ /* 0x000fe200078e00ff */
[----:B------:R-:W-:Y:S01]  /*00f0*/  BSSY.RECONVERGENT B0, `(.L_x_20) ;  /* 0x000003b000007945 */ /* 0x000fe20003800200 */
[----:B------:R-:W-:Y:S02]  /*0100*/  IMAD.MOV.U32 R7, RZ, RZ, 0x3ff71547 ;  /* 0x3ff71547ff077424 */ /* 0x000fe400078e00ff */
[----:B0-----:R-:W-:Y:S02]  /*0110*/  IMAD.MOV.U32 R10, RZ, RZ, -0x35dec16 ;  /* 0xfca213eaff0a7424 */ /* 0x001fe400078e00ff */
        /* <DEDUP_REMOVED lines=13> */
[----:B------:R-:W-:-:S06]  /*01f0*/  UMOV UR7, 0x3e5ade15 ;  /* 0x3e5ade1500077882 */ /* 0x000fcc0000000000 */
        /* <DEDUP_REMOVED lines=27> */
[----:B------:R-:W-:Y:S01]  /*03b0*/  LEA R9, R6, R11, 0x14 ;  /* 0x0000000b06097211 */ /* 0x000fe200078ea0ff */
        /* <DEDUP_REMOVED lines=11> */
[----:B------:R-:W-:Y:S02]  /*0470*/  @!P1 LEA R5, R4, 0x3ff00000, 0x14 ;  /* 0x3ff0000004059811 */ /* 0x000fe400078ea0ff */
[----:B------:R-:W-:-:S06]  /*0480*/  @!P1 MOV R4, RZ ;  /* 0x000000ff00049202 */ /* 0x000fcc0000000f00 */
[----:B------:R-:W-:-:S11]  /*0490*/  @!P1 DMUL R8, R10, R4 ;  /* 0x000000040a089228 */ /* 0x000fd60000000000 */
.L_x_21:
[----:B------:R-:W-:Y:S05]  /*04a0*/  BSYNC.RECONVERGENT B0 ;  /* 0x0000000000007941 */ /* 0x000fea0003800200 */
.L_x_20:
[----:B------:R-:W-:Y:S01]  /*04b0*/  DADD R10, R8, 1 ;  /* 0x3ff00000080a7429 */ /* 0x000fe20000000000 */
[----:B------:R-:W-:Y:S05]  /*04c0*/  BSSY.RECONVERGENT B0, `(.L_x_22) ;  /* 0x0000010000007945 */ /* 0x000fea0003800200 */
        /* <DEDUP_REMOVED lines=9> */
[----:B------:R-:W-:-:S05]  /*0560*/  LOP3.LUT R4, R11, 0x7fffffff, RZ, 0xc0, !PT ;  /* 0x7fffffff0b047812 */ /* 0x000fca00078ec0ff */
[----:B------:R-:W-:Y:S01]  /*0570*/  VIADD R5, R4, 0xfff00000 ;  /* 0xfff0000004057836 */ /* 0x000fe20000000000 */
[----:B------:R-:W-:-:S07]  /*0580*/  MOV R4, 0x5a0 ;  /* 0x000005a000047802 */ /* 0x000fce0000000f00 */
[----:B------:R-:W-:Y:S05]  /*0590*/  CALL.REL.NOINC `($__internal_2_$__cuda_sm20_dblrcp_rn_slowpath_v3) ;  /* 0x0000000400547944 */ /* 0x000fea0003c00000 */
[----:B------:R-:W-:Y:S01]  /*05a0*/  IMAD.MOV.U32 R4, RZ, RZ, R8 ;  /* 0x000000ffff047224 */ /* 0x000fe200078e0008 */
[----:B------:R-:W-:-:S07]  /*05b0*/  MOV R5, R9 ;  /* 0x0000000900057202 */ /* 0x000fce0000000f00 */
.L_x_23:
[----:B------:R-:W-:Y:S05]  /*05c0*/  BSYNC.RECONVERGENT B0 ;  /* 0x0000000000007941 */ /* 0x000fea0003800200 */
.L_x_22:
[----:B------:R-:W0:Y:S02]  /*05d0*/  LDC.64 R6, c[0x0][0x388] ;  /* 0x0000e200ff067b82 */ /* 0x000e240000000a00 */
[----:B0-----:R-:W-:-:S06]  /*05e0*/  IMAD.WIDE R6, R0, 0x4, R6 ;  /* 0x0000000400067825 */ /* 0x001fcc00078e0206 */
[----:B------:R0:W5:Y:S01]  /*05f0*/  LDG.E R6, desc[UR4][R6.64] ;  /* 0x0000000406067981 */ /* 0x000162000c1e1900 */
[C---:B------:R-:W-:Y:S01]  /*0600*/  DMUL R8, R2.reuse, -0.5 ;  /* 0xbfe0000002087828 */ /* 0x040fe20000000000 */
[----:B------:R-:W-:Y:S01]  /*0610*/  IMAD.MOV.U32 R10, RZ, RZ, 0x652b82fe ;  /* 0x652b82feff0a7424 */ /* 0x000fe200078e00ff */
[----:B------:R-:W-:Y:S01]  /*0620*/  UMOV UR6, 0xfefa39ef ;  /* 0xfefa39ef00067882 */ /* 0x000fe20000000000 */
[----:B------:R-:W-:Y:S01]  /*0630*/  IMAD.MOV.U32 R11, RZ, RZ, 0x3ff71547 ;  /* 0x3ff71547ff0b7424 */ /* 0x000fe200078e00ff */
[----:B------:R-:W-:Y:S01]  /*0640*/  UMOV UR7, 0x3fe62e42 ;  /* 0x3fe62e4200077882 */ /* 0x000fe20000000000 */
[----:B------:R0:W1:Y:S01]  /*0650*/  F2F.F32.F64 R16, R4 ;  /* 0x0000000400107310 */ /* 0x0000620000301000 */
[----:B------:R-:W-:Y:S02]  /*0660*/  BSSY.RECONVERGENT B0, `(.L_x_24) ;  /* 0x0000037000007945 */ /* 0x000fe40003800200 */
[----:B------:R-:W-:-:S08]  /*0670*/  DMUL R8, R2, R8 ;  /* 0x0000000802087228 */ /* 0x000fd00000000000 */
        /* <DEDUP_REMOVED lines=40> */
[----:B01----:R-:W-:Y:S06]  /*0900*/  @!P0 BRA `(.L_x_25) ;  /* 0x0000000000308947 */ /* 0x003fec0003800000 */
        /* <DEDUP_REMOVED lines=12> */
.L_x_25:
[----:B------:R-:W-:Y:S05]  /*09d0*/  BSYNC.RECONVERGENT B0 ;  /* 0x0000000000007941 */ /* 0x000fea0003800200 */
.L_x_24:
[----:B------:R-:W-:Y:S01]  /*09e0*/  UMOV UR6, 0x33d43651 ;  /* 0x33d4365100067882 */ /* 0x000fe20000000000 */
[----:B------:R-:W-:Y:S01]  /*09f0*/  UMOV UR7, 0x3fd98845 ;  /* 0x3fd9884500077882 */ /* 0x000fe20000000000 */
[----:B------:R-:W-:Y:S01]  /*0a00*/  F2F.F64.F32 R4, R16 ;  /* 0x0000001000047310 */ /* 0x000fe20000201800 */
[----:B------:R-:W-:Y:S01]  /*0a10*/  DMUL R12, R12, UR6 ;  /* 0x000000060c0c7c28 */ /* 0x000fe20008000000 */
[----:B------:R-:W-:Y:S01]  /*0a20*/  UMOV UR6, 0x5a1cac08 ;  /* 0x5a1cac0800067882 */ /* 0x000fe20000000000 */
[----:B------:R-:W-:Y:S01]  /*0a30*/  UMOV UR7, 0x3ffb3b64 ;  /* 0x3ffb3b6400077882 */ /* 0x000fe20000000000 */
[----:B------:R-:W0:Y:S01]  /*0a40*/  LDC.64 R10, c[0x0][0x390] ;  /* 0x0000e400ff0a7b82 */ /* 0x000e220000000a00 */
[----:B------:R-:W-:-:S03]  /*0a50*/  DMUL R2, R2, UR6 ;  /* 0x0000000602027c28 */ /* 0x000fc60008000000 */
[----:B------:R-:W1:Y:S08]  /*0a60*/  F2F.F32.F64 R8, R12 ;  /* 0x0000000c00087310 */ /* 0x000e700000301000 */
[----:B-----5:R-:W-:Y:S08]  /*0a70*/  F2F.F64.F32 R6, R6 ;  /* 0x0000000600067310 */ /* 0x020ff00000201800 */
[----:B-1----:R-:W1:Y:S02]  /*0a80*/  F2F.F64.F32 R8, R8 ;  /* 0x0000000800087310 */ /* 0x002e640000201800 */
[----:B-1----:R-:W-:Y:S01]  /*0a90*/  DFMA R2, R2, R8, R4 ;  /* 0x000000080202722b */ /* 0x002fe20000000004 */
[----:B0-----:R-:W-:-:S07]  /*0aa0*/  IMAD.WIDE R4, R0, 0x4, R10 ;  /* 0x0000000400047825 */ /* 0x001fce00078e020a */
[----:B------:R-:W-:-:S10]  /*0ab0*/  DMUL R2, R6, R2 ;  /* 0x0000000206027228 */ /* 0x000fd40000000000 */
[----:B------:R-:W0:Y:S02]  /*0ac0*/  F2F.F32.F64 R3, R2 ;  /* 0x0000000200037310 */ /* 0x000e240000301000 */
[----:B0-----:R-:W-:Y:S01]  /*0ad0*/  STG.E desc[UR4][R4.64], R3 ;  /* 0x0000000304007986 */ /* 0x001fe2000c101904 */
[----:B------:R-:W-:Y:S05]  /*0ae0*/  EXIT ;  /* 0x000000000000794d */ /* 0x000fea0003800000 */
        .weak           $__internal_2_$__cuda_sm20_dblrcp_rn_slowpath_v3
        .type           $__internal_2_$__cuda_sm20_dblrcp_rn_slowpath_v3,@function
        .size           $__internal_2_$__cuda_sm20_dblrcp_rn_slowpath_v3,(.L_x_42 - $__internal_2_$__cuda_sm20_dblrcp_rn_slowpath_v3)
$__internal_2_$__cuda_sm20_dblrcp_rn_slowpath_v3:
[----:B------:R-:W-:Y:S01]  /*0af0*/  IMAD.MOV.U32 R6, RZ, RZ, R10 ;  /* 0x000000ffff067224 */ /* 0x000fe200078e000a */
[----:B------:R-:W-:Y:S01]  /*0b00*/  BSSY.RECONVERGENT B1, `(.L_x_26) ;  /* 0x0000026000017945 */ /* 0x000fe20003800200 */
[----:B------:R-:W-:-:S06]  /*0b10*/  IMAD.MOV.U32 R7, RZ, RZ, R11 ;  /* 0x000000ffff077224 */ /* 0x000fcc00078e000b */
[----:B------:R-:W-:-:S14]  /*0b20*/  DSETP.GTU.AND P0, PT, |R6|, +INF , PT ;  /* 0x7ff000000600742a */ /* 0x000fdc0003f0c200 */
[----:B------:R-:W-:Y:S05]  /*0b30*/  @P0 BRA `(.L_x_27) ;  /* 0x0000000000800947 */ /* 0x000fea0003800000 */
[----:B------:R-:W-:-:S04]  /*0b40*/  LOP3.LUT R10, R11, 0x7fffffff, RZ, 0xc0, !PT ;  /* 0x7fffffff0b0a7812 */ /* 0x000fc800078ec0ff */
[----:B------:R-:W-:-:S04]  /*0b50*/  IADD3 R8, PT, PT, R10, -0x1, RZ ;  /* 0xffffffff0a087810 */ /* 0x000fc80007ffe0ff */
[----:B------:R-:W-:-:S13]  /*0b60*/  ISETP.GE.U32.AND P0, PT, R8, 0x7fefffff, PT ;  /* 0x7fefffff0800780c */ /* 0x000fda0003f06070 */
[----:B------:R-:W-:Y:S01]  /*0b70*/  @P0 LOP3.LUT R9, R7, 0x7ff00000, RZ, 0x3c, !PT ;  /* 0x7ff0000007090812 */ /* 0x000fe200078e3cff */
[----:B------:R-:W-:Y:S01]  /*0b80*/  @P0 IMAD.MOV.U32 R8, RZ, RZ, RZ ;  /* 0x000000ffff080224 */ /* 0x000fe200078e00ff */
[----:B------:R-:W-:Y:S06]  /*0b90*/  @P0 BRA `(.L_x_28) ;  /* 0x0000000000700947 */ /* 0x000fec0003800000 */
[----:B------:R-:W-:-:S13]  /*0ba0*/  ISETP.GE.U32.AND P0, PT, R10, 0x1000001, PT ;  /* 0x010000010a00780c */ /* 0x000fda0003f06070 */
[----:B------:R-:W-:Y:S05]  /*0bb0*/  @!P0 BRA `(.L_x_29) ;  /* 0x0000000000388947 */ /* 0x000fea0003800000 */
[----:B------:R-:W-:Y:S01]  /*0bc0*/  VIADD R9, R7, 0xc0200000 ;  /* 0xc020000007097836 */ /* 0x000fe20000000000 */
[----:B------:R-:W-:Y:S01]  /*0bd0*/  MOV R8, R6 ;  /* 0x0000000600087202 */ /* 0x000fe20000000f00 */
        /* <DEDUP_REMOVED lines=12> */
.L_x_29:
        /* <DEDUP_REMOVED lines=10> */
.L_x_27:
[----:B------:R-:W-:Y:S02]  /*0d40*/  LOP3.LUT R9, R7, 0x80000, RZ, 0xfc, !PT ;  /* 0x0008000007097812 */ /* 0x000fe400078efcff */
[----:B------:R-:W-:-:S07]  /*0d50*/  MOV R8, R6 ;  /* 0x0000000600087202 */ /* 0x000fce0000000f00 */
.L_x_28:
[----:B------:R-:W-:Y:S05]  /*0d60*/  BSYNC.RECONVERGENT B1 ;  /* 0x0000000000017941 */ /* 0x000fea0003800200 */
.L_x_26:
[----:B------:R-:W-:-:S04]  /*0d70*/  IMAD.MOV.U32 R5, RZ, RZ, 0x0 ;  /* 0x00000000ff057424 */ /* 0x000fc800078e00ff */
[----:B------:R-:W-:Y:S05]  /*0d80*/  RET.REL.NODEC R4 `(gelu_unfused_grad) ;  /* 0xfffffff0049c7950 */ /* 0x000fea0003c3ffff */
.L_x_30:
        /* <DEDUP_REMOVED lines=15> */
.L_x_42:


//--------------------- .text.gelu_unfused        --------------------------
	.section	.text.gelu_unfused,"ax",@progbits
	.align	128
        .global         gelu_unfused
        .type           gelu_unfused,@function
        .size           gelu_unfused,(.L_x_43 - gelu_unfused)
        .other          gelu_unfused,@"STO_CUDA_ENTRY STV_DEFAULT"
gelu_unfused:
.text.gelu_unfused:
        /* <DEDUP_REMOVED lines=69> */
[----:B------:R-:W-:Y:S01]  /*0450*/  @!P1 IADD3 R4, PT, PT, R6, -R3, RZ ;  /* 0x8000000306049210 */ /* 0x000fe20007ffe0ff */
[----:B------:R-:W-:-:S03]  /*0460*/  @!P1 IMAD R11, R3, 0x100000, R11 ;  /* 0x00100000030b9824 */ /* 0x000fc600078e020b */
[----:B------:R-:W-:Y:S01]  /*0470*/  @!P1 LEA R5, R4, 0x3ff00000, 0x14 ;  /* 0x3ff0000004059811 */ /* 0x000fe200078ea0ff */
[----:B------:R-:W-:-:S06]  /*0480*/  @!P1 IMAD.MOV.U32 R4, RZ, RZ, RZ ;  /* 0x000000ffff049224 */ /* 0x000fcc00078e00ff */
[----:B------:R-:W-:-:S11]  /*0490*/  @!P1 DMUL R8, R10, R4 ;  /* 0x000000040a089228 */ /* 0x000fd60000000000 */
.L_x_32:
[----:B------:R-:W-:Y:S05]  /*04a0*/  BSYNC.RECONVERGENT B0 ;  /* 0x0000000000007941 */ /* 0x000fea0003800200 */
.L_x_31:
[----:B------:R-:W-:Y:S01]  /*04b0*/  DADD R10, R8, 1 ;  /* 0x3ff00000080a7429 */ /* 0x000fe20000000000 */
[----:B------:R-:W-:Y:S05]  /*04c0*/  BSSY.RECONVERGENT B0, `(.L_x_33) ;  /* 0x000000e000007945 */ /* 0x000fea0003800200 */
[----:B------:R-:W0:Y:S04]  /*04d0*/  MUFU.RCP64H R5, R11 ;  /* 0x0000000b00057308 */ /* 0x000e280000001800 */
[----:B------:R-:W-:-:S04]  /*04e0*/  IADD3 R4, PT, PT, R11, 0x300402, RZ ;  /* 0x003004020b047810 */ /* 0x000fc80007ffe0ff */
[----:B------:R-:W-:Y:S02]  /*04f0*/  FSETP.GEU.AND P0, PT, |R4|, 5.8789094863358348022e-39, PT ;  /* 0x004004020400780b */ /* 0x000fe40003f0e200 */
        /* <DEDUP_REMOVED lines=9> */
[----:B------:R-:W-:Y:S05]  /*0590*/  CALL.REL.NOINC `($__internal_3_$__cuda_sm20_dblrcp_rn_slowpath_v3) ;  /* 0x00000000001c7944 */ /* 0x000fea0003c00000 */
.L_x_34:
[----:B------:R-:W-:Y:S05]  /*05a0*/  BSYNC.RECONVERGENT B0 ;  /* 0x0000000000007941 */ /* 0x000fea0003800200 */
.L_x_33:
[----:B------:R-:W0:Y:S01]  /*05b0*/  LDC.64 R4, c[0x0][0x388] ;  /* 0x0000e200ff047b82 */ /* 0x000e220000000a00 */
[----:B------:R-:W1:Y:S02]  /*05c0*/  F2F.F32.F64 R7, R6 ;  /* 0x0000000600077310 */ /* 0x000e640000301000 */
[----:B-1----:R-:W-:Y:S01]  /*05d0*/  FMUL R9, R2, R7 ;  /* 0x0000000702097220 */ /* 0x002fe20000400000 */
[----:B0-----:R-:W-:-:S05]  /*05e0*/  IMAD.WIDE R2, R0, 0x4, R4 ;  /* 0x0000000400027825 */ /* 0x001fca00078e0204 */
[----:B------:R-:W-:Y:S01]  /*05f0*/  STG.E desc[UR4][R2.64], R9 ;  /* 0x0000000902007986 */ /* 0x000fe2000c101904 */
[----:B------:R-:W-:Y:S05]  /*0600*/  EXIT ;  /* 0x000000000000794d */ /* 0x000fea0003800000 */
        .weak           $__internal_3_$__cuda_sm20_dblrcp_rn_slowpath_v3
        .type           $__internal_3_$__cuda_sm20_dblrcp_rn_slowpath_v3,@function
        .size           $__internal_3_$__cuda_sm20_dblrcp_rn_slowpath_v3,(.L_x_43 - $__internal_3_$__cuda_sm20_dblrcp_rn_slowpath_v3)
$__internal_3_$__cuda_sm20_dblrcp_rn_slowpath_v3:
[----:B------:R-:W-:Y:S01]  /*0610*/  IMAD.MOV.U32 R6, RZ, RZ, R10 ;  /* 0x000000ffff067224 */ /* 0x000fe200078e000a */
[----:B------:R-:W-:Y:S01]  /*0620*/  MOV R7, R11 ;  /* 0x0000000b00077202 */ /* 0x000fe20000000f00 */
[----:B------:R-:W-:Y:S05]  /*0630*/  BSSY.RECONVERGENT B1, `(.L_x_35) ;  /* 0x0000025000017945 */ /* 0x000fea0003800200 */
        /* <DEDUP_REMOVED lines=11> */
[----:B------:R-:W-:Y:S02]  /*06f0*/  IMAD.MOV.U32 R8, RZ, RZ, R6 ;  /* 0x000000ffff087224 */ /* 0x000fe400078e0006 */
[----:B------:R-:W-:Y:S01]  /*0700*/  IMAD.MOV.U32 R10, RZ, RZ, R3 ;  /* 0x000000ffff0a7224 */ /* 0x000fe200078e0003 */
[----:B------:R-:W0:Y:S05]  /*0710*/  MUFU.RCP64H R11, R9 ;  /* 0x00000009000b7308 */ /* 0x000e2a0000001800 */
        /* <DEDUP_REMOVED lines=10> */
.L_x_38:
        /* <DEDUP_REMOVED lines=10> */
.L_x_36:
[----:B------:R-:W-:Y:S01]  /*0860*/  LOP3.LUT R9, R7, 0x80000, RZ, 0xfc, !PT ;  /* 0x0008000007097812 */ /* 0x000fe200078efcff */
[----:B------:R-:W-:-:S07]  /*0870*/  IMAD.MOV.U32 R8, RZ, RZ, R6 ;  /* 0x000000ffff087224 */ /* 0x000fce00078e0006 */
.L_x_37:
[----:B------:R-:W-:Y:S05]  /*0880*/  BSYNC.RECONVERGENT B1 ;  /* 0x0000000000017941 */ /* 0x000fea0003800200 */
.L_x_35:
[----:B------:R-:W-:Y:S01]  /*0890*/  IMAD.MOV.U32 R5, RZ, RZ, 0x0 ;  /* 0x00000000ff057424 */ /* 0x000fe200078e00ff */
[----:B------:R-:W-:Y:S01]  /*08a0*/  MOV R7, R9 ;  /* 0x0000000900077202 */ /* 0x000fe20000000f00 */
[----:B------:R-:W-:Y:S02]  /*08b0*/  IMAD.MOV.U32 R6, RZ, RZ, R8 ;  /* 0x000000ffff067224 */ /* 0x000fe400078e0008 */
[----:B------:R-:W-:Y:S05]  /*08c0*/  RET.REL.NODEC R4 `(gelu_unfused) ;  /* 0xfffffff404cc7950 */ /* 0x000fea0003c3ffff */
.L_x_39:
        /* <DEDUP_REMOVED lines=11> */
.L_x_43:


//--------------------- .nv.shared.reserved.0     --------------------------
	.section	.nv.shared.reserved.0,"aw",@nobits
	.weak		__nv_reservedSMEM_offset_0_alias
	.size		__nv_reservedSMEM_offset_0_alias, 0, 64
	.other		__nv_reservedSMEM_offset_0_alias,@"STO_CUDA_RESERVED_SHARED STV_DEFAULT"
__nv_reservedSMEM_offset_0_alias:
	.zero		0
	.zero		64


//--------------------- .nv.constant0.gelu_fused_grad --------------------------
	.section	.nv.constant0.gelu_fused_grad,"a",@progbits
	.sectionflags	@""
	.align	4
.nv.constant0.gelu_fused_grad:
	.zero		924


//--------------------- .nv.constant0.gelu_fused  --------------------------
	.section	.nv.constant0.gelu_fused,"a",@progbits
	.sectionflags	@""
	.align	4
.nv.constant0.gelu_fused:
	.zero		916


//--------------------- .nv.constant0.gelu_unfused_grad --------------------------
	.section	.nv.constant0.gelu_unfused_grad,"a",@progbits
	.sectionflags	@""
	.align	4
.nv.constant0.gelu_unfused_grad:
	.zero		924


//--------------------- .nv.constant0.gelu_unfused --------------------------
	.section	.nv.constant0.gelu_unfused,"a",@progbits
	.sectionflags	@""
	.align	4
.nv.constant0.gelu_unfused:
	.zero		916


//--------------------- SYMBOLS --------------------------

	.type		.nv.reservedSmem.offset0,@object
	.size		.nv.reservedSmem.offset0,0x4
